	.target	sm_86

	.elftype	@"ET_EXEC"


//--------------------- .note.nv.tkinfo           --------------------------
	.section	.note.nv.tkinfo,"",@"SHT_NOTE"
	.sectionflags	@"SHF_NOTE_NV_TKINFO"
	.tkinfo
        /*0018*/ 	.word	0x00000002
        /*0030*/ 	.string	""
        /*0030*/ 	.string	"ptxas"
        /*0030*/ 	.string	"Cuda compilation tools, release 13.1, V13.1.80"
        /*0030*/ 	.string	"Build cuda_13.1.r13.1/compiler.36836380_0"
        /*0030*/ 	.string	"-v  -arch sm_86 "



//--------------------- .note.nv.cuinfo           --------------------------
	.section	.note.nv.cuinfo,"",@"SHT_NOTE"
	.sectionflags	@"SHF_NOTE_NV_CUINFO"
        /*0018*/ 	.short	0x0002
        /*001a*/ 	.short	0x0050
        /*001c*/ 	.short	0x0083
	.zero		2


//--------------------- .nv.info                  --------------------------
	.section	.nv.info,"",@"SHT_CUDA_INFO"
	.align	4


	//----- nvinfo : EIATTR_REGCOUNT
	.align		4
        /*0000*/ 	.byte	0x04, 0x2f
        /*0002*/ 	.short	(.L_1 - .L_0)
	.align		4
.L_0:
        /*0004*/ 	.word	index@(gemm_mma_kernel)
        /*0008*/ 	.word	0x00000072


	//----- nvinfo : EIATTR_FRAME_SIZE
	.align		4
.L_1:
        /*000c*/ 	.byte	0x04, 0x11
        /*000e*/ 	.short	(.L_3 - .L_2)
	.align		4
.L_2:
        /*0010*/ 	.word	index@(gemm_mma_kernel)
        /*0014*/ 	.word	0x00000000


	//----- nvinfo : EIATTR_MIN_STACK_SIZE
	.align		4
.L_3:
        /*0018*/ 	.byte	0x04, 0x12
        /*001a*/ 	.short	(.L_5 - .L_4)
	.align		4
.L_4:
        /*001c*/ 	.word	index@(gemm_mma_kernel)
        /*0020*/ 	.word	0x00000000
.L_5:


//--------------------- .nv.info.gemm_mma_kernel  --------------------------
	.section	.nv.info.gemm_mma_kernel,"",@"SHT_CUDA_INFO"
	.sectionflags	@""
	.align	4


	//----- nvinfo : EIATTR_CUDA_API_VERSION
	.align		4
        /*0000*/ 	.byte	0x04, 0x37
        /*0002*/ 	.short	(.L_7 - .L_6)
.L_6:
        /*0004*/ 	.word	0x00000083


	//----- nvinfo : EIATTR_SW2861232_WAR
	.align		4
.L_7:
        /*0008*/ 	.byte	0x01, 0x35
	.zero		2


	//----- nvinfo : EIATTR_PARAM_CBANK
	.align		4
        /*000c*/ 	.byte	0x04, 0x0a
        /*000e*/ 	.short	(.L_9 - .L_8)
	.align		4
.L_8:
        /*0010*/ 	.word	index@(.nv.constant0.gemm_mma_kernel)
        /*0014*/ 	.short	0x0160
        /*0016*/ 	.short	0x0024


	//----- nvinfo : EIATTR_CBANK_PARAM_SIZE
	.align		4
.L_9:
        /*0018*/ 	.byte	0x03, 0x19
        /*001a*/ 	.short	0x0024


	//----- nvinfo : EIATTR_KPARAM_INFO
	.align		4
        /*001c*/ 	.byte	0x04, 0x17
        /*001e*/ 	.short	(.L_11 - .L_10)
.L_10:
        /*0020*/ 	.word	0x00000000
        /*0024*/ 	.short	0x0005
        /*0026*/ 	.short	0x0020
        /*0028*/ 	.byte	0x00, 0xf0, 0x11, 0x00


	//----- nvinfo : EIATTR_KPARAM_INFO
	.align		4
.L_11:
        /*002c*/ 	.byte	0x04, 0x17
        /*002e*/ 	.short	(.L_13 - .L_12)
.L_12:
        /*0030*/ 	.word	0x00000000
        /*0034*/ 	.short	0x0004
        /*0036*/ 	.short	0x001c
        /*0038*/ 	.byte	0x00, 0xf0, 0x11, 0x00


	//----- nvinfo : EIATTR_KPARAM_INFO
	.align		4
.L_13:
        /*003c*/ 	.byte	0x04, 0x17
        /*003e*/ 	.short	(.L_15 - .L_14)
.L_14:
        /*0040*/ 	.word	0x00000000
        /*0044*/ 	.short	0x0003
        /*0046*/ 	.short	0x0018
        /*0048*/ 	.byte	0x00, 0xf0, 0x11, 0x00


	//----- nvinfo : EIATTR_KPARAM_INFO
	.align		4
.L_15:
        /*004c*/ 	.byte	0x04, 0x17
        /*004e*/ 	.short	(.L_17 - .L_16)
.L_16:
        /*0050*/ 	.word	0x00000000
        /*0054*/ 	.short	0x0002
        /*0056*/ 	.short	0x0010
        /*0058*/ 	.byte	0x00, 0xf0, 0x21, 0x00


	//----- nvinfo : EIATTR_KPARAM_INFO
	.align		4
.L_17:
        /*005c*/ 	.byte	0x04, 0x17
        /*005e*/ 	.short	(.L_19 - .L_18)
.L_18:
        /*0060*/ 	.word	0x00000000
        /*0064*/ 	.short	0x0001
        /*0066*/ 	.short	0x0008
        /*0068*/ 	.byte	0x00, 0xf0, 0x21, 0x00


	//----- nvinfo : EIATTR_KPARAM_INFO
	.align		4
.L_19:
        /*006c*/ 	.byte	0x04, 0x17
        /*006e*/ 	.short	(.L_21 - .L_20)
.L_20:
        /*0070*/ 	.word	0x00000000
        /*0074*/ 	.short	0x0000
        /*0076*/ 	.short	0x0000
        /*0078*/ 	.byte	0x00, 0xf0, 0x21, 0x00


	//----- nvinfo : EIATTR_WMMA_USED
	.align		4
.L_21:
        /*007c*/ 	.byte	0x01, 0x2b
	.zero		2


	//----- nvinfo : EIATTR_MAXREG_COUNT
	.align		4
        /*0080*/ 	.byte	0x03, 0x1b
        /*0082*/ 	.short	0x00ff


	//----- nvinfo : EIATTR_NUM_BARRIERS
	.align		4
        /*0084*/ 	.byte	0x02, 0x4c
        /*0086*/ 	.byte	0x01
	.zero		1


	//----- nvinfo : EIATTR_MERCURY_ISA_VERSION
	.align		4
        /*0088*/ 	.byte	0x03, 0x5f
        /*008a*/ 	.short	0x0000


	//----- nvinfo : EIATTR_EXIT_INSTR_OFFSETS
	.align		4
        /*008c*/ 	.byte	0x04, 0x1c
        /*008e*/ 	.short	(.L_23 - .L_22)


	//   ....[0]....
.L_22:
        /*0090*/ 	.word	0x00003bc0


	//   ....[1]....
        /*0094*/ 	.word	0x000045c0


	//   ....[2]....
        /*0098*/ 	.word	0x00004700


	//----- nvinfo : EIATTR_MAX_THREADS
	.align		4
.L_23:
        /*009c*/ 	.byte	0x04, 0x05
        /*009e*/ 	.short	(.L_25 - .L_24)
.L_24:
        /*00a0*/ 	.word	0x00000080
        /*00a4*/ 	.word	0x00000001
        /*00a8*/ 	.word	0x00000001


	//----- nvinfo : EIATTR_CRS_STACK_SIZE
	.align		4
.L_25:
        /*00ac*/ 	.byte	0x04, 0x1e
        /*00ae*/ 	.short	(.L_27 - .L_26)
.L_26:
        /*00b0*/ 	.word	0x00000000
.L_27:


//--------------------- .nv.callgraph             --------------------------
	.section	.nv.callgraph,"",@"SHT_CUDA_CALLGRAPH"
	.align	4
	.sectionentsize	8
	.align		4
        /*0000*/ 	.word	0x00000000
	.align		4
        /*0004*/ 	.word	0xffffffff
	.align		4
        /*0008*/ 	.word	0x00000000
	.align		4
        /*000c*/ 	.word	0xfffffffe
	.align		4
        /*0010*/ 	.word	0x00000000
	.align		4
        /*0014*/ 	.word	0xfffffffd
	.align		4
        /*0018*/ 	.word	0x00000000
	.align		4
        /*001c*/ 	.word	0xfffffffc


//--------------------- .nv.rel.action            --------------------------
	.section	.nv.rel.action,"",@"SHT_CUDA_RELOCINFO"
	.align	8
	.sectionentsize	8
        /*0000*/ 	.byte	0x73, 0x00, 0x00, 0x00, 0x00, 0x00, 0x00, 0x00, 0x00, 0x00, 0x00, 0x11, 0x25, 0x00, 0x05, 0x36


//--------------------- .nv.constant0.gemm_mma_kernel --------------------------
	.section	.nv.constant0.gemm_mma_kernel,"a",@progbits
	.sectionflags	@""
	.align	4
.nv.constant0.gemm_mma_kernel:
	.zero		388


//--------------------- .text.gemm_mma_kernel     --------------------------
	.section	.text.gemm_mma_kernel,"ax",@progbits
	.sectioninfo	@"SHI_REGISTERS=114"
	.align	128
        .global         gemm_mma_kernel
        .type           gemm_mma_kernel,@function
        .size           gemm_mma_kernel,(.L_x_56 - gemm_mma_kernel)
        .other          gemm_mma_kernel,@"STO_CUDA_ENTRY STV_DEFAULT"
gemm_mma_kernel:
.text.gemm_mma_kernel:
[----:B------:R-:W-:Y:S02]  /*0000*/  IMAD.MOV.U32 R1, RZ, RZ, c[0x0][0x28] ;  /* 0x00000a00ff017624 */ /* 0x000fe400078e00ff */
[----:B------:R-:W1:Y:S01]  /*0010*/  S2R R0, SR_TID.X ;  /* 0x0000000000007919 */ /* 0x000e620000002100 */
[----:B------:R-:W-:Y:S01]  /*0020*/  ULDC.64 UR4, c[0x0][0x118] ;  /* 0x0000460000047ab9 */ /* 0x000fe20000000a00 */
[----:B------:R-:W-:Y:S01]  /*0030*/  BSSY B0, `(.L_x_0) ;  /* 0x0000127000007945 */ /* 0x000fe20003800000 */
[----:B------:R-:W-:Y:S01]  /*0040*/  IMAD.MOV.U32 R93, RZ, RZ, RZ ;  /* 0x000000ffff5d7224 */ /* 0x000fe200078e00ff */
[----:B------:R-:W2:Y:S01]  /*0050*/  S2R R110, SR_CTAID.X ;  /* 0x00000000006e7919 */ /* 0x000ea20000002500 */
[----:B------:R-:W-:Y:S02]  /*0060*/  IMAD.MOV.U32 R51, RZ, RZ, RZ ;  /* 0x000000ffff337224 */ /* 0x000fe400078e00ff */
[----:B------:R-:W-:Y:S01]  /*0070*/  IMAD.MOV.U32 R105, RZ, RZ, RZ ;  /* 0x000000ffff697224 */ /* 0x000fe200078e00ff */
[----:B------:R-:W3:Y:S01]  /*0080*/  S2R R108, SR_CTAID.Y ;  /* 0x00000000006c7919 */ /* 0x000ee20000002600 */
[----:B------:R-:W-:Y:S02]  /*0090*/  IMAD.MOV.U32 R43, RZ, RZ, RZ ;  /* 0x000000ffff2b7224 */ /* 0x000fe400078e00ff */
[----:B------:R-:W-:-:S02]  /*00a0*/  IMAD.MOV.U32 R75, RZ, RZ, RZ ;  /* 0x000000ffff4b7224 */ /* 0x000fc400078e00ff */
[----:B------:R-:W-:Y:S02]  /*00b0*/  IMAD.MOV.U32 R49, RZ, RZ, RZ ;  /* 0x000000ffff317224 */ /* 0x000fe400078e00ff */
[----:B------:R-:W-:Y:S02]  /*00c0*/  IMAD.MOV.U32 R63, RZ, RZ, RZ ;  /* 0x000000ffff3f7224 */ /* 0x000fe400078e00ff */
[----:B------:R-:W-:Y:S01]  /*00d0*/  IMAD.MOV.U32 R83, RZ, RZ, RZ ;  /* 0x000000ffff537224 */ /* 0x000fe200078e00ff */
[----:B-1----:R-:W-:Y:S02]  /*00e0*/  ISETP.GT.AND P0, PT, R0, 0x1f, PT ;  /* 0x0000001f0000780c */ /* 0x002fe40003f04270 */
[----:B------:R-:W-:Y:S01]  /*00f0*/  SHF.R.S32.HI R3, RZ, 0x1f, R0 ;  /* 0x0000001fff037819 */ /* 0x000fe20000011400 */
[----:B--2---:R-:W-:-:S03]  /*0100*/  IMAD.SHL.U32 R110, R110, 0x80, RZ ;  /* 0x000000806e6e7824 */ /* 0x004fc600078e00ff */
[----:B------:R-:W-:Y:S01]  /*0110*/  LEA.HI R107, R3, R0, RZ, 0x5 ;  /* 0x00000000036b7211 */ /* 0x000fe200078f28ff */
[----:B---3--:R-:W-:-:S03]  /*0120*/  IMAD.SHL.U32 R108, R108, 0x40, RZ ;  /* 0x000000406c6c7824 */ /* 0x008fc600078e00ff */
[----:B------:R-:W-:-:S03]  /*0130*/  LEA.HI.SX32 R107, R107, 0xffffffff, 0x1b ;  /* 0xffffffff6b6b7811 */ /* 0x000fc600078fdaff */
[----:B------:R-:W-:Y:S05]  /*0140*/  @P0 BRA `(.L_x_1) ;  /* 0x0000115000000947 */ /* 0x000fea0003800000 */
[----:B------:R-:W-:-:S05]  /*0150*/  IMAD.MOV.U32 R2, RZ, RZ, c[0x0][0x180] ;  /* 0x00006000ff027624 */ /* 0x000fca00078e00ff */
[----:B------:R-:W-:-:S13]  /*0160*/  ISETP.GE.AND P0, PT, R2, 0x1, PT ;  /* 0x000000010200780c */ /* 0x000fda0003f06270 */
[----:B------:R-:W-:Y:S05]  /*0170*/  @!P0 BRA `(.L_x_2) ;  /* 0x0000111000008947 */ /* 0x000fea0003800000 */
[----:B------:R-:W-:Y:S01]  /*0180*/  IADD3 R11, -R0, 0x1ff, RZ ;  /* 0x000001ff000b7810 */ /* 0x000fe20007ffe1ff */
[----:B------:R-:W-:Y:S01]  /*0190*/  BSSY B1, `(.L_x_3) ;  /* 0x0000024000017945 */ /* 0x000fe20003800000 */
[----:B------:R-:W-:Y:S02]  /*01a0*/  IMAD.MOV.U32 R10, RZ, RZ, R0 ;  /* 0x000000ffff0a7224 */ /* 0x000fe400078e0000 */
[----:B------:R-:W-:-:S04]  /*01b0*/  LEA.HI R2, R11, 0x1, RZ, 0x1b ;  /* 0x000000010b027811 */ /* 0x000fc800078fd8ff */
[----:B------:R-:W-:-:S13]  /*01c0*/  LOP3.LUT P0, R2, R2, 0x3, RZ, 0xc0, !PT ;  /* 0x0000000302027812 */ /* 0x000fda000780c0ff */
[----:B------:R-:W-:Y:S05]  /*01d0*/  @!P0 BRA `(.L_x_4) ;  /* 0x000001f000008947 */ /* 0x000fea0003800000 */
[----:B------:R-:W-:-:S04]  /*01e0*/  IMAD.MOV.U32 R10, RZ, RZ, R0 ;  /* 0x000000ffff0a7224 */ /* 0x000fc800078e0000 */
.L_x_7:
[----:B-1----:R-:W-:Y:S01]  /*01f0*/  IMAD.SHL.U32 R4, R10, 0x8, RZ ;  /* 0x000000080a047824 */ /* 0x002fe200078e00ff */
[----:B------:R-:W-:Y:S01]  /*0200*/  SHF.R.S32.HI R7, RZ, 0x1f, R10 ;  /* 0x0000001fff077819 */ /* 0x000fe2000001140a */
[----:B------:R-:W-:Y:S01]  /*0210*/  BSSY B2, `(.L_x_5) ;  /* 0x0000019000027945 */ /* 0x000fe20003800000 */
[----:B------:R-:W-:Y:S02]  /*0220*/  IADD3 R2, R2, -0x1, RZ ;  /* 0xffffffff02027810 */ /* 0x000fe40007ffe0ff */
[----:B------:R-:W-:Y:S02]  /*0230*/  SHF.R.S32.HI R5, RZ, 0x1f, R4 ;  /* 0x0000001fff057819 */ /* 0x000fe40000011404 */
[----:B------:R-:W-:Y:S02]  /*0240*/  LEA.HI R7, R7, R10, RZ, 0x3 ;  /* 0x0000000a07077211 */ /* 0x000fe400078f18ff */
[----:B------:R-:W-:Y:S02]  /*0250*/  LEA.HI R5, R5, R4, RZ, 0x6 ;  /* 0x0000000405057211 */ /* 0x000fe400078f30ff */
[----:B------:R-:W-:-:S02]  /*0260*/  SHF.R.S32.HI R6, RZ, 0x3, R7 ;  /* 0x00000003ff067819 */ /* 0x000fc40000011407 */
[----:B------:R-:W-:Y:S02]  /*0270*/  LOP3.LUT R5, R5, 0xffffffc0, RZ, 0xc0, !PT ;  /* 0xffffffc005057812 */ /* 0x000fe400078ec0ff */
[----:B------:R-:W-:-:S03]  /*0280*/  ISETP.NE.AND P1, PT, R2, RZ, PT ;  /* 0x000000ff0200720c */ /* 0x000fc60003f25270 */
[----:B------:R-:W-:Y:S02]  /*0290*/  IMAD.IADD R9, R4, 0x1, -R5 ;  /* 0x0000000104097824 */ /* 0x000fe400078e0a05 */
[----:B------:R-:W-:-:S03]  /*02a0*/  IMAD.IADD R4, R108, 0x1, R6 ;  /* 0x000000016c047824 */ /* 0x000fc600078e0206 */
[----:B------:R-:W-:-:S04]  /*02b0*/  ISETP.GE.AND P0, PT, R9, c[0x0][0x180], PT ;  /* 0x0000600009007a0c */ /* 0x000fc80003f06270 */
[----:B------:R-:W-:-:S13]  /*02c0*/  ISETP.GE.OR P0, PT, R4, c[0x0][0x178], P0 ;  /* 0x00005e0004007a0c */ /* 0x000fda0000706670 */
[----:B------:R-:W-:Y:S05]  /*02d0*/  @P0 BRA `(.L_x_6) ;  /* 0x000000c000000947 */ /* 0x000fea0003800000 */
[----:B------:R-:W-:Y:S01]  /*02e0*/  IMAD R4, R4, c[0x0][0x180], RZ ;  /* 0x0000600004047a24 */ /* 0x000fe200078e02ff */
[--C-:B------:R-:W-:Y:S01]  /*02f0*/  SHF.R.S32.HI R5, RZ, 0x1f, R9.reuse ;  /* 0x0000001fff057819 */ /* 0x100fe20000011409 */
[----:B------:R-:W-:-:S03]  /*0300*/  IMAD R6, R6, 0x48, R9 ;  /* 0x0000004806067824 */ /* 0x000fc600078e0209 */
[----:B------:R-:W-:-:S04]  /*0310*/  IADD3 R7, P0, R9, R4, RZ ;  /* 0x0000000409077210 */ /* 0x000fc80007f1e0ff */
[----:B------:R-:W-:Y:S02]  /*0320*/  LEA.HI.X.SX32 R8, R4, R5, 0x1, P0 ;  /* 0x0000000504087211 */ /* 0x000fe400000f0eff */
[----:B------:R-:W-:-:S04]  /*0330*/  LEA R4, P0, R7, c[0x0][0x160], 0x1 ;  /* 0x0000580007047a11 */ /* 0x000fc800078008ff */
[----:B------:R-:W-:Y:S01]  /*0340*/  LEA.HI.X R5, R7, c[0x0][0x164], R8, 0x1, P0 ;  /* 0x0000590007057a11 */ /* 0x000fe200000f0c08 */
[----:B------:R-:W-:-:S05]  /*0350*/  IMAD.SHL.U32 R7, R6, 0x2, RZ ;  /* 0x0000000206077824 */ /* 0x000fca00078e00ff */
[----:B------:R-:W-:Y:S01]  /*0360*/  @!PT LDS RZ, [RZ] ;  /* 0x00000000fffff984 */ /* 0x000fe20000000800 */
[----:B------:R-:W-:Y:S01]  /*0370*/  @!PT LDS RZ, [RZ] ;  /* 0x00000000fffff984 */ /* 0x000fe20000000800 */
[----:B------:R-:W-:Y:S01]  /*0380*/  @!PT LDS RZ, [RZ] ;  /* 0x00000000fffff984 */ /* 0x000fe20000000800 */
[----:B------:R1:W-:Y:S03]  /*0390*/  LDGSTS.E.128 [R7+0x80], [R4.64] ;  /* 0x0008000004077fae */ /* 0x0003e6000b921c44 */
.L_x_6:
[----:B------:R-:W-:Y:S05]  /*03a0*/  BSYNC B2 ;  /* 0x0000000000027941 */ /* 0x000fea0003800000 */
.L_x_5:
[----:B------:R-:W-:Y:S01]  /*03b0*/  IADD3 R10, R10, 0x20, RZ ;  /* 0x000000200a0a7810 */ /* 0x000fe20007ffe0ff */
[----:B------:R-:W-:Y:S05]  /*03c0*/  @P1 BRA `(.L_x_7) ;  /* 0xfffffe2000001947 */ /* 0x000fea000383ffff */
.L_x_4:
[----:B------:R-:W-:Y:S05]  /*03d0*/  BSYNC B1 ;  /* 0x0000000000017941 */ /* 0x000fea0003800000 */
.L_x_3:
[----:B------:R-:W-:Y:S01]  /*03e0*/  ISETP.GE.U32.AND P0, PT, R11, 0x60, PT ;  /* 0x000000600b00780c */ /* 0x000fe20003f06070 */
[----:B------:R-:W-:-:S12]  /*03f0*/  BSSY B1, `(.L_x_8) ;  /* 0x000005e000017945 */ /* 0x000fd80003800000 */
[----:B------:R-:W-:Y:S05]  /*0400*/  @!P0 BRA `(.L_x_9) ;  /* 0x000005c000008947 */ /* 0x000fea0003800000 */
.L_x_12:
[C---:B-1----:R-:W-:Y:S01]  /*0410*/  IADD3 R4, R10.reuse, 0x20, RZ ;  /* 0x000000200a047810 */ /* 0x042fe20007ffe0ff */
[C---:B------:R-:W-:Y:S01]  /*0420*/  IMAD.SHL.U32 R2, R10.reuse, 0x8, RZ ;  /* 0x000000080a027824 */ /* 0x040fe200078e00ff */
[----:B------:R-:W-:Y:S01]  /*0430*/  IADD3 R8, R10, 0x40, RZ ;  /* 0x000000400a087810 */ /* 0x000fe20007ffe0ff */
[----:B------:R-:W-:Y:S01]  /*0440*/  BSSY B2, `(.L_x_10) ;  /* 0x0000057000027945 */ /* 0x000fe20003800000 */
[----:B------:R-:W-:Y:S02]  /*0450*/  SHF.R.S32.HI R7, RZ, 0x1f, R4 ;  /* 0x0000001fff077819 */ /* 0x000fe40000011404 */
[----:B------:R-:W-:Y:S01]  /*0460*/  SHF.R.S32.HI R9, RZ, 0x1f, R8 ;  /* 0x0000001fff097819 */ /* 0x000fe20000011408 */
[----:B------:R-:W-:Y:S01]  /*0470*/  IMAD.SHL.U32 R11, R8, 0x8, RZ ;  /* 0x00000008080b7824 */ /* 0x000fe200078e00ff */
[----:B------:R-:W-:Y:S01]  /*0480*/  LEA.HI R6, R7, R4, RZ, 0x3 ;  /* 0x0000000407067211 */ /* 0x000fe200078f18ff */
[----:B------:R-:W-:Y:S01]  /*0490*/  IMAD.SHL.U32 R4, R4, 0x8, RZ ;  /* 0x0000000804047824 */ /* 0x000fe200078e00ff */
[----:B------:R-:W-:-:S02]  /*04a0*/  SHF.R.S32.HI R5, RZ, 0x1f, R2 ;  /* 0x0000001fff057819 */ /* 0x000fc40000011402 */
[----:B------:R-:W-:Y:S02]  /*04b0*/  SHF.R.S32.HI R12, RZ, 0x1f, R11 ;  /* 0x0000001fff0c7819 */ /* 0x000fe4000001140b */
[----:B------:R-:W-:Y:S02]  /*04c0*/  LEA.HI R8, R9, R8, RZ, 0x3 ;  /* 0x0000000809087211 */ /* 0x000fe400078f18ff */
[----:B------:R-:W-:Y:S02]  /*04d0*/  SHF.R.S32.HI R9, RZ, 0x1f, R4 ;  /* 0x0000001fff097819 */ /* 0x000fe40000011404 */
[----:B------:R-:W-:Y:S02]  /*04e0*/  LEA.HI R5, R5, R2, RZ, 0x6 ;  /* 0x0000000205057211 */ /* 0x000fe400078f30ff */
[----:B------:R-:W-:Y:S02]  /*04f0*/  SHF.R.S32.HI R7, RZ, 0x1f, R10 ;  /* 0x0000001fff077819 */ /* 0x000fe4000001140a */
[----:B------:R-:W-:-:S02]  /*0500*/  LEA.HI R12, R12, R11, RZ, 0x6 ;  /* 0x0000000b0c0c7211 */ /* 0x000fc400078f30ff */
[----:B------:R-:W-:Y:S02]  /*0510*/  LEA.HI R9, R9, R4, RZ, 0x6 ;  /* 0x0000000409097211 */ /* 0x000fe400078f30ff */
[----:B------:R-:W-:Y:S02]  /*0520*/  LOP3.LUT R5, R5, 0xffffffc0, RZ, 0xc0, !PT ;  /* 0xffffffc005057812 */ /* 0x000fe400078ec0ff */
[----:B------:R-:W-:Y:S02]  /*0530*/  LEA.HI R7, R7, R10, RZ, 0x3 ;  /* 0x0000000a07077211 */ /* 0x000fe400078f18ff */
[----:B------:R-:W-:Y:S01]  /*0540*/  LOP3.LUT R12, R12, 0xffffffc0, RZ, 0xc0, !PT ;  /* 0xffffffc00c0c7812 */ /* 0x000fe200078ec0ff */
[----:B------:R-:W-:Y:S01]  /*0550*/  IMAD.IADD R15, R2, 0x1, -R5 ;  /* 0x00000001020f7824 */ /* 0x000fe200078e0a05 */
[----:B------:R-:W-:Y:S02]  /*0560*/  LOP3.LUT R9, R9, 0xffffffc0, RZ, 0xc0, !PT ;  /* 0xffffffc009097812 */ /* 0x000fe400078ec0ff */
[----:B------:R-:W-:Y:S01]  /*0570*/  SHF.R.S32.HI R14, RZ, 0x3, R7 ;  /* 0x00000003ff0e7819 */ /* 0x000fe20000011407 */
[----:B------:R-:W-:Y:S01]  /*0580*/  IMAD.IADD R18, R11, 0x1, -R12 ;  /* 0x000000010b127824 */ /* 0x000fe200078e0a0c */
[----:B------:R-:W-:Y:S01]  /*0590*/  IADD3 R2, R10, 0x60, RZ ;  /* 0x000000600a027810 */ /* 0x000fe20007ffe0ff */
[----:B------:R-:W-:Y:S01]  /*05a0*/  IMAD.IADD R16, R4, 0x1, -R9 ;  /* 0x0000000104107824 */ /* 0x000fe200078e0a09 */
[----:B------:R-:W-:Y:S01]  /*05b0*/  SHF.R.S32.HI R11, RZ, 0x3, R6 ;  /* 0x00000003ff0b7819 */ /* 0x000fe20000011406 */
[----:B------:R-:W-:Y:S01]  /*05c0*/  IMAD.IADD R9, R108, 0x1, R14 ;  /* 0x000000016c097824 */ /* 0x000fe200078e020e */
[----:B------:R-:W-:Y:S01]  /*05d0*/  SHF.R.S32.HI R17, RZ, 0x3, R8 ;  /* 0x00000003ff117819 */ /* 0x000fe20000011408 */
[----:B------:R-:W-:Y:S01]  /*05e0*/  IMAD.SHL.U32 R7, R2, 0x8, RZ ;  /* 0x0000000802077824 */ /* 0x000fe200078e00ff */
[----:B------:R-:W-:Y:S01]  /*05f0*/  ISETP.GE.AND P1, PT, R15, c[0x0][0x180], PT ;  /* 0x000060000f007a0c */ /* 0x000fe20003f26270 */
[----:B------:R-:W-:Y:S01]  /*0600*/  IMAD.IADD R8, R108, 0x1, R11 ;  /* 0x000000016c087824 */ /* 0x000fe200078e020b */
[----:B------:R-:W-:Y:S01]  /*0610*/  ISETP.GE.AND P0, PT, R16, c[0x0][0x180], PT ;  /* 0x0000600010007a0c */ /* 0x000fe20003f06270 */
[----:B------:R-:W-:Y:S01]  /*0620*/  IMAD.IADD R12, R108, 0x1, R17 ;  /* 0x000000016c0c7824 */ /* 0x000fe200078e0211 */
[----:B------:R-:W-:-:S02]  /*0630*/  ISETP.GE.AND P2, PT, R18, c[0x0][0x180], PT ;  /* 0x0000600012007a0c */ /* 0x000fc40003f46270 */
[----:B------:R-:W-:Y:S02]  /*0640*/  ISETP.GE.OR P1, PT, R9, c[0x0][0x178], P1 ;  /* 0x00005e0009007a0c */ /* 0x000fe40000f26670 */
[----:B------:R-:W-:Y:S02]  /*0650*/  SHF.R.S32.HI R4, RZ, 0x1f, R7 ;  /* 0x0000001fff047819 */ /* 0x000fe40000011407 */
[----:B------:R-:W-:Y:S02]  /*0660*/  ISETP.GE.OR P0, PT, R8, c[0x0][0x178], P0 ;  /* 0x00005e0008007a0c */ /* 0x000fe40000706670 */
[----:B------:R-:W-:Y:S02]  /*0670*/  ISETP.GE.OR P2, PT, R12, c[0x0][0x178], P2 ;  /* 0x00005e000c007a0c */ /* 0x000fe40001746670 */
[----:B------:R-:W-:Y:S02]  /*0680*/  LEA.HI R4, R4, R7, RZ, 0x6 ;  /* 0x0000000704047211 */ /* 0x000fe400078f30ff */
[----:B------:R-:W-:-:S02]  /*0690*/  SHF.R.S32.HI R5, RZ, 0x1f, R2 ;  /* 0x0000001fff057819 */ /* 0x000fc40000011402 */
[----:B------:R-:W-:Y:S01]  /*06a0*/  LOP3.LUT R6, R4, 0xffffffc0, RZ, 0xc0, !PT ;  /* 0xffffffc004067812 */ /* 0x000fe200078ec0ff */
[----:B------:R-:W-:Y:S01]  /*06b0*/  @!P1 IMAD R4, R9, c[0x0][0x180], RZ ;  /* 0x0000600009049a24 */ /* 0x000fe200078e02ff */
[----:B------:R-:W-:Y:S01]  /*06c0*/  LEA.HI R13, R5, R2, RZ, 0x3 ;  /* 0x00000002050d7211 */ /* 0x000fe200078f18ff */
[--C-:B------:R-:W-:Y:S02]  /*06d0*/  @!P1 IMAD R2, R14, 0x48, R15.reuse ;  /* 0x000000480e029824 */ /* 0x100fe400078e020f */
[----:B------:R-:W-:Y:S01]  /*06e0*/  IMAD.IADD R19, R7, 0x1, -R6 ;  /* 0x0000000107137824 */ /* 0x000fe200078e0a06 */
[----:B------:R-:W-:Y:S01]  /*06f0*/  @!P1 SHF.R.S32.HI R7, RZ, 0x1f, R15 ;  /* 0x0000001fff079819 */ /* 0x000fe2000001140f */
[----:B------:R-:W-:Y:S01]  /*0700*/  @!P0 IMAD R5, R8, c[0x0][0x180], RZ ;  /* 0x0000600008058a24 */ /* 0x000fe200078e02ff */
[----:B------:R-:W-:Y:S01]  /*0710*/  @!P1 IADD3 R15, P3, R15, R4, RZ ;  /* 0x000000040f0f9210 */ /* 0x000fe20007f7e0ff */
[----:B------:R-:W-:Y:S01]  /*0720*/  @!P2 IMAD R6, R12, c[0x0][0x180], RZ ;  /* 0x000060000c06aa24 */ /* 0x000fe200078e02ff */
[--C-:B------:R-:W-:Y:S01]  /*0730*/  @!P0 SHF.R.S32.HI R8, RZ, 0x1f, R16.reuse ;  /* 0x0000001fff088819 */ /* 0x100fe20000011410 */
[----:B------:R-:W-:Y:S01]  /*0740*/  @!P0 IMAD R11, R11, 0x48, R16 ;  /* 0x000000480b0b8824 */ /* 0x000fe200078e0210 */
[----:B------:R-:W-:Y:S01]  /*0750*/  @!P0 IADD3 R16, P4, R16, R5, RZ ;  /* 0x0000000510108210 */ /* 0x000fe20007f9e0ff */
[--C-:B------:R-:W-:Y:S01]  /*0760*/  @!P2 IMAD R12, R17, 0x48, R18.reuse ;  /* 0x00000048110ca824 */ /* 0x100fe200078e0212 */
[----:B------:R-:W-:Y:S01]  /*0770*/  @!P2 SHF.R.S32.HI R9, RZ, 0x1f, R18 ;  /* 0x0000001fff09a819 */ /* 0x000fe20000011412 */
[----:B------:R-:W-:Y:S01]  /*0780*/  @!P0 IMAD.SHL.U32 R11, R11, 0x2, RZ ;  /* 0x000000020b0b8824 */ /* 0x000fe200078e00ff */
[----:B------:R-:W-:-:S02]  /*0790*/  @!P2 IADD3 R14, P5, R18, R6, RZ ;  /* 0x00000006120ea210 */ /* 0x000fc40007fbe0ff */
[----:B------:R-:W-:Y:S02]  /*07a0*/  @!P1 LEA.HI.X.SX32 R18, R4, R7, 0x1, P3 ;  /* 0x0000000704129211 */ /* 0x000fe400018f0eff */
[----:B------:R-:W-:Y:S02]  /*07b0*/  @!P1 LEA R4, P3, R15, c[0x0][0x160], 0x1 ;  /* 0x000058000f049a11 */ /* 0x000fe400078608ff */
[----:B------:R-:W-:Y:S02]  /*07c0*/  @!P0 LEA.HI.X.SX32 R7, R5, R8, 0x1, P4 ;  /* 0x0000000805078211 */ /* 0x000fe400020f0eff */
[----:B------:R-:W-:Y:S02]  /*07d0*/  @!P2 LEA.HI.X.SX32 R9, R6, R9, 0x1, P5 ;  /* 0x000000090609a211 */ /* 0x000fe400028f0eff */
[----:B------:R-:W-:Y:S02]  /*07e0*/  @!P0 LEA R6, P4, R16, c[0x0][0x160], 0x1 ;  /* 0x0000580010068a11 */ /* 0x000fe400078808ff */
[----:B------:R-:W-:-:S02]  /*07f0*/  @!P2 LEA R8, P5, R14, c[0x0][0x160], 0x1 ;  /* 0x000058000e08aa11 */ /* 0x000fc400078a08ff */
[----:B------:R-:W-:Y:S01]  /*0800*/  @!P1 LEA.HI.X R5, R15, c[0x0][0x164], R18, 0x1, P3 ;  /* 0x000059000f059a11 */ /* 0x000fe200018f0c12 */
[----:B------:R-:W-:Y:S01]  /*0810*/  @!P1 IMAD.SHL.U32 R15, R2, 0x2, RZ ;  /* 0x00000002020f9824 */ /* 0x000fe200078e00ff */
[----:B------:R-:W-:Y:S02]  /*0820*/  @!P0 LEA.HI.X R7, R16, c[0x0][0x164], R7, 0x1, P4 ;  /* 0x0000590010078a11 */ /* 0x000fe400020f0c07 */
[----:B------:R-:W-:Y:S01]  /*0830*/  SHF.R.S32.HI R17, RZ, 0x3, R13 ;  /* 0x00000003ff117819 */ /* 0x000fe2000001140d */
[----:B------:R-:W-:Y:S01]  /*0840*/  @!P2 IMAD.SHL.U32 R13, R12, 0x2, RZ ;  /* 0x000000020c0da824 */ /* 0x000fe200078e00ff */
[----:B------:R-:W-:Y:S01]  /*0850*/  @!P2 LEA.HI.X R9, R14, c[0x0][0x164], R9, 0x1, P5 ;  /* 0x000059000e09aa11 */ /* 0x000fe200028f0c09 */
[----:B------:R-:W-:Y:S01]  /*0860*/  @!PT LDS RZ, [RZ] ;  /* 0x00000000fffff984 */ /* 0x000fe20000000800 */
[----:B------:R-:W-:Y:S01]  /*0870*/  @!PT LDS RZ, [RZ] ;  /* 0x00000000fffff984 */ /* 0x000fe20000000800 */
[----:B------:R-:W-:Y:S01]  /*0880*/  @!PT LDS RZ, [RZ] ;  /* 0x00000000fffff984 */ /* 0x000fe20000000800 */
[----:B------:R1:W-:Y:S01]  /*0890*/  @!P1 LDGSTS.E.128 [R15+0x80], [R4.64] ;  /* 0x00080000040f9fae */ /* 0x0003e2000b921c44 */
[----:B------:R-:W-:Y:S01]  /*08a0*/  ISETP.GE.AND P1, PT, R19, c[0x0][0x180], PT ;  /* 0x0000600013007a0c */ /* 0x000fe20003f26270 */
[----:B------:R-:W-:Y:S02]  /*08b0*/  IMAD.IADD R2, R108, 0x1, R17 ;  /* 0x000000016c027824 */ /* 0x000fe400078e0211 */
[----:B------:R1:W-:Y:S01]  /*08c0*/  @!P0 LDGSTS.E.128 [R11+0x80], [R6.64] ;  /* 0x00080000060b8fae */ /* 0x0003e2000b921c44 */
[----:B------:R-:W-:-:S02]  /*08d0*/  ISETP.GE.AND P0, PT, R10, 0x180, PT ;  /* 0x000001800a00780c */ /* 0x000fc40003f06270 */
[----:B------:R-:W-:Y:S01]  /*08e0*/  ISETP.GE.OR P1, PT, R2, c[0x0][0x178], P1 ;  /* 0x00005e0002007a0c */ /* 0x000fe20000f26670 */
[----:B------:R1:W-:Y:S01]  /*08f0*/  @!P2 LDGSTS.E.128 [R13+0x80], [R8.64] ;  /* 0x00080000080dafae */ /* 0x0003e2000b921c44 */
[----:B------:R-:W-:-:S11]  /*0900*/  IADD3 R10, R10, 0x80, RZ ;  /* 0x000000800a0a7810 */ /* 0x000fd60007ffe0ff */
[----:B------:R-:W-:Y:S05]  /*0910*/  @P1 BRA `(.L_x_11) ;  /* 0x0000009000001947 */ /* 0x000fea0003800000 */
[----:B-1----:R-:W-:Y:S01]  /*0920*/  IMAD R4, R2, c[0x0][0x180], RZ ;  /* 0x0000600002047a24 */ /* 0x002fe200078e02ff */
[--C-:B------:R-:W-:Y:S01]  /*0930*/  SHF.R.S32.HI R5, RZ, 0x1f, R19.reuse ;  /* 0x0000001fff057819 */ /* 0x100fe20000011413 */
[----:B------:R-:W-:-:S03]  /*0940*/  IMAD R2, R17, 0x48, R19 ;  /* 0x0000004811027824 */ /* 0x000fc600078e0213 */
[----:B------:R-:W-:Y:S01]  /*0950*/  IADD3 R6, P1, R19, R4, RZ ;  /* 0x0000000413067210 */ /* 0x000fe20007f3e0ff */
[----:B------:R-:W-:-:S03]  /*0960*/  IMAD.SHL.U32 R7, R2, 0x2, RZ ;  /* 0x0000000202077824 */ /* 0x000fc600078e00ff */
[----:B------:R-:W-:Y:S02]  /*0970*/  LEA.HI.X.SX32 R5, R4, R5, 0x1, P1 ;  /* 0x0000000504057211 */ /* 0x000fe400008f0eff */
[----:B------:R-:W-:-:S04]  /*0980*/  LEA R4, P1, R6, c[0x0][0x160], 0x1 ;  /* 0x0000580006047a11 */ /* 0x000fc800078208ff */
[----:B------:R-:W-:-:S05]  /*0990*/  LEA.HI.X R5, R6, c[0x0][0x164], R5, 0x1, P1 ;  /* 0x0000590006057a11 */ /* 0x000fca00008f0c05 */
[----:B------:R1:W-:Y:S04]  /*09a0*/  LDGSTS.E.128 [R7+0x80], [R4.64] ;  /* 0x0008000004077fae */ /* 0x0003e8000b921c44 */
.L_x_11:
[----:B-1----:R-:W-:Y:S05]  /*09b0*/  BSYNC B2 ;  /* 0x0000000000027941 */ /* 0x002fea0003800000 */
.L_x_10:
[----:B------:R-:W-:Y:S05]  /*09c0*/  @!P0 BRA `(.L_x_12) ;  /* 0xfffffa4000008947 */ /* 0x000fea000383ffff */
.L_x_9:
[----:B------:R-:W-:Y:S05]  /*09d0*/  BSYNC B1 ;  /* 0x0000000000017941 */ /* 0x000fea0003800000 */
.L_x_8:
[----:B------:R-:W-:Y:S01]  /*09e0*/  ISETP.GT.AND P0, PT, R0, 0x3ff, PT ;  /* 0x000003ff0000780c */ /* 0x000fe20003f04270 */
[----:B------:R-:W-:-:S12]  /*09f0*/  BSSY B1, `(.L_x_13) ;  /* 0x0000088000017945 */ /* 0x000fd80003800000 */
[----:B------:R-:W-:Y:S05]  /*0a00*/  @P0 BRA `(.L_x_14) ;  /* 0x0000086000000947 */ /* 0x000fea0003800000 */
[C---:B-1----:R-:W-:Y:S01]  /*0a10*/  IMNMX R5, R0.reuse, 0x3e0, !PT ;  /* 0x000003e000057817 */ /* 0x042fe20007800200 */
[----:B------:R-:W-:Y:S01]  /*0a20*/  BSSY B2, `(.L_x_15) ;  /* 0x0000026000027945 */ /* 0x000fe20003800000 */
[----:B------:R-:W-:Y:S02]  /*0a30*/  IMAD.MOV.U32 R10, RZ, RZ, R0 ;  /* 0x000000ffff0a7224 */ /* 0x000fe400078e0000 */
[----:B------:R-:W-:-:S04]  /*0a40*/  IADD3 R2, -R0, 0x1f, R5 ;  /* 0x0000001f00027810 */ /* 0x000fc80007ffe105 */
[----:B------:R-:W-:-:S04]  /*0a50*/  LEA.HI R4, R2, 0x1, RZ, 0x1b ;  /* 0x0000000102047811 */ /* 0x000fc800078fd8ff */
[----:B------:R-:W-:-:S13]  /*0a60*/  LOP3.LUT P0, R4, R4, 0x3, RZ, 0xc0, !PT ;  /* 0x0000000304047812 */ /* 0x000fda000780c0ff */
[----:B------:R-:W-:Y:S05]  /*0a70*/  @!P0 BRA `(.L_x_16) ;  /* 0x0000020000008947 */ /* 0x000fea0003800000 */
[----:B------:R-:W-:Y:S02]  /*0a80*/  IMAD.MOV.U32 R6, RZ, RZ, R4 ;  /* 0x000000ffff067224 */ /* 0x000fe400078e0004 */
[----:B------:R-:W-:-:S04]  /*0a90*/  IMAD.MOV.U32 R10, RZ, RZ, R0 ;  /* 0x000000ffff0a7224 */ /* 0x000fc800078e0000 */
.L_x_19:
[----:B-1----:R-:W-:Y:S01]  /*0aa0*/  IMAD.SHL.U32 R4, R10, 0x8, RZ ;  /* 0x000000080a047824 */ /* 0x002fe200078e00ff */
[----:B------:R-:W-:Y:S01]  /*0ab0*/  SHF.R.S32.HI R7, RZ, 0x1f, R10 ;  /* 0x0000001fff077819 */ /* 0x000fe2000001140a */
[----:B------:R-:W-:Y:S01]  /*0ac0*/  BSSY B3, `(.L_x_17) ;  /* 0x0000019000037945 */ /* 0x000fe20003800000 */
[----:B------:R-:W-:Y:S02]  /*0ad0*/  IADD3 R6, R6, -0x1, RZ ;  /* 0xffffffff06067810 */ /* 0x000fe40007ffe0ff */
[----:B------:R-:W-:Y:S02]  /*0ae0*/  SHF.R.S32.HI R5, RZ, 0x1f, R4 ;  /* 0x0000001fff057819 */ /* 0x000fe40000011404 */
[----:B------:R-:W-:Y:S02]  /*0af0*/  LEA.HI R7, R7, R10, RZ, 0x4 ;  /* 0x0000000a07077211 */ /* 0x000fe400078f20ff */
[----:B------:R-:W-:-:S02]  /*0b00*/  LEA.HI R5, R5, R4, RZ, 0x7 ;  /* 0x0000000405057211 */ /* 0x000fc400078f38ff */
[----:B------:R-:W-:Y:S02]  /*0b10*/  SHF.R.S32.HI R12, RZ, 0x4, R7 ;  /* 0x00000004ff0c7819 */ /* 0x000fe40000011407 */
[----:B------:R-:W-:Y:S02]  /*0b20*/  LOP3.LUT R5, R5, 0xffffff80, RZ, 0xc0, !PT ;  /* 0xffffff8005057812 */ /* 0x000fe400078ec0ff */
[----:B------:R-:W-:-:S03]  /*0b30*/  ISETP.NE.AND P1, PT, R6, RZ, PT ;  /* 0x000000ff0600720c */ /* 0x000fc60003f25270 */
[----:B------:R-:W-:-:S04]  /*0b40*/  IMAD.IADD R9, R4, 0x1, -R5 ;  /* 0x0000000104097824 */ /* 0x000fc800078e0a05 */
[----:B------:R-:W-:-:S05]  /*0b50*/  IMAD.IADD R11, R110, 0x1, R9 ;  /* 0x000000016e0b7824 */ /* 0x000fca00078e0209 */
[----:B------:R-:W-:-:S04]  /*0b60*/  ISETP.GE.AND P0, PT, R11, c[0x0][0x17c], PT ;  /* 0x00005f000b007a0c */ /* 0x000fc80003f06270 */
[----:B------:R-:W-:-:S13]  /*0b70*/  ISETP.GE.OR P0, PT, R12, c[0x0][0x180], P0 ;  /* 0x000060000c007a0c */ /* 0x000fda0000706670 */
[----:B------:R-:W-:Y:S05]  /*0b80*/  @P0 BRA `(.L_x_18) ;  /* 0x000000c000000947 */ /* 0x000fea0003800000 */
[C---:B------:R-:W-:Y:S01]  /*0b90*/  IMAD R4, R12.reuse, c[0x0][0x17c], RZ ;  /* 0x00005f000c047a24 */ /* 0x040fe200078e02ff */
[----:B------:R-:W-:Y:S01]  /*0ba0*/  SHF.R.S32.HI R5, RZ, 0x1f, R11 ;  /* 0x0000001fff057819 */ /* 0x000fe2000001140b */
[----:B------:R-:W-:-:S03]  /*0bb0*/  IMAD R7, R12, 0x88, R9 ;  /* 0x000000880c077824 */ /* 0x000fc600078e0209 */
[----:B------:R-:W-:Y:S01]  /*0bc0*/  IADD3 R8, P0, R11, R4, RZ ;  /* 0x000000040b087210 */ /* 0x000fe20007f1e0ff */
[----:B------:R-:W-:-:S03]  /*0bd0*/  IMAD.SHL.U32 R7, R7, 0x2, RZ ;  /* 0x0000000207077824 */ /* 0x000fc600078e00ff */
[----:B------:R-:W-:Y:S02]  /*0be0*/  LEA.HI.X.SX32 R5, R4, R5, 0x1, P0 ;  /* 0x0000000504057211 */ /* 0x000fe400000f0eff */
[----:B------:R-:W-:-:S04]  /*0bf0*/  LEA R4, P0, R8, c[0x0][0x168], 0x1 ;  /* 0x00005a0008047a11 */ /* 0x000fc800078008ff */
[----:B------:R-:W-:-:S05]  /*0c00*/  LEA.HI.X R5, R8, c[0x0][0x16c], R5, 0x1, P0 ;  /* 0x00005b0008057a11 */ /* 0x000fca00000f0c05 */
[----:B------:R-:W-:Y:S01]  /*0c10*/  @!PT LDS RZ, [RZ] ;  /* 0x00000000fffff984 */ /* 0x000fe20000000800 */
[----:B------:R-:W-:Y:S01]  /*0c20*/  @!PT LDS RZ, [RZ] ;  /* 0x00000000fffff984 */ /* 0x000fe20000000800 */
[----:B------:R-:W-:Y:S01]  /*0c30*/  @!PT LDS RZ, [RZ] ;  /* 0x00000000fffff984 */ /* 0x000fe20000000800 */
[----:B------:R1:W-:Y:S04]  /*0c40*/  LDGSTS.E.128 [R7+0x4880], [R4.64] ;  /* 0x0488000004077fae */ /* 0x0003e8000b921c44 */
.L_x_18:
[----:B------:R-:W-:Y:S05]  /*0c50*/  BSYNC B3 ;  /* 0x0000000000037941 */ /* 0x000fea0003800000 */
.L_x_17:
[----:B------:R-:W-:Y:S01]  /*0c60*/  IADD3 R10, R10, 0x20, RZ ;  /* 0x000000200a0a7810 */ /* 0x000fe20007ffe0ff */
[----:B------:R-:W-:Y:S05]  /*0c70*/  @P1 BRA `(.L_x_19) ;  /* 0xfffffe2000001947 */ /* 0x000fea000383ffff */
.L_x_16:
[----:B------:R-:W-:Y:S05]  /*0c80*/  BSYNC B2 ;  /* 0x0000000000027941 */ /* 0x000fea0003800000 */
.L_x_15:
[----:B------:R-:W-:-:S13]  /*0c90*/  ISETP.GE.U32.AND P0, PT, R2, 0x60, PT ;  /* 0x000000600200780c */ /* 0x000fda0003f06070 */
[----:B------:R-:W-:Y:S05]  /*0ca0*/  @!P0 BRA `(.L_x_14) ;  /* 0x000005c000008947 */ /* 0x000fea0003800000 */
.L_x_22:
[C---:B-1----:R-:W-:Y:S01]  /*0cb0*/  IADD3 R4, R10.reuse, 0x20, RZ ;  /* 0x000000200a047810 */ /* 0x042fe20007ffe0ff */
[C---:B------:R-:W-:Y:S01]  /*0cc0*/  IMAD.SHL.U32 R2, R10.reuse, 0x8, RZ ;  /* 0x000000080a027824 */ /* 0x040fe200078e00ff */
[----:B------:R-:W-:Y:S01]  /*0cd0*/  IADD3 R8, R10, 0x40, RZ ;  /* 0x000000400a087810 */ /* 0x000fe20007ffe0ff */
[----:B------:R-:W-:Y:S01]  /*0ce0*/  BSSY B2, `(.L_x_20) ;  /* 0x0000057000027945 */ /* 0x000fe20003800000 */
[----:B------:R-:W-:Y:S02]  /*0cf0*/  SHF.R.S32.HI R7, RZ, 0x1f, R4 ;  /* 0x0000001fff077819 */ /* 0x000fe40000011404 */
[----:B------:R-:W-:Y:S02]  /*0d00*/  SHF.R.S32.HI R9, RZ, 0x1f, R8 ;  /* 0x0000001fff097819 */ /* 0x000fe40000011408 */
[----:B------:R-:W-:Y:S02]  /*0d10*/  SHF.R.S32.HI R5, RZ, 0x1f, R2 ;  /* 0x0000001fff057819 */ /* 0x000fe40000011402 */
[----:B------:R-:W-:Y:S01]  /*0d20*/  LEA.HI R6, R7, R4, RZ, 0x4 ;  /* 0x0000000407067211 */ /* 0x000fe200078f20ff */
[----:B------:R-:W-:Y:S01]  /*0d30*/  IMAD.SHL.U32 R4, R4, 0x8, RZ ;  /* 0x0000000804047824 */ /* 0x000fe200078e00ff */
[----:B------:R-:W-:Y:S01]  /*0d40*/  LEA.HI R11, R9, R8, RZ, 0x4 ;  /* 0x00000008090b7211 */ /* 0x000fe200078f20ff */
[----:B------:R-:W-:Y:S01]  /*0d50*/  IMAD.SHL.U32 R8, R8, 0x8, RZ ;  /* 0x0000000808087824 */ /* 0x000fe200078e00ff */
[----:B------:R-:W-:-:S02]  /*0d60*/  LEA.HI R5, R5, R2, RZ, 0x7 ;  /* 0x0000000205057211 */ /* 0x000fc400078f38ff */
[----:B------:R-:W-:Y:S02]  /*0d70*/  SHF.R.S32.HI R9, RZ, 0x1f, R4 ;  /* 0x0000001fff097819 */ /* 0x000fe40000011404 */
[----:B------:R-:W-:Y:S02]  /*0d80*/  LOP3.LUT R5, R5, 0xffffff80, RZ, 0xc0, !PT ;  /* 0xffffff8005057812 */ /* 0x000fe400078ec0ff */
[----:B------:R-:W-:Y:S02]  /*0d90*/  SHF.R.S32.HI R13, RZ, 0x1f, R8 ;  /* 0x0000001fff0d7819 */ /* 0x000fe40000011408 */
[----:B------:R-:W-:Y:S01]  /*0da0*/  LEA.HI R9, R9, R4, RZ, 0x7 ;  /* 0x0000000409097211 */ /* 0x000fe200078f38ff */
[----:B------:R-:W-:Y:S01]  /*0db0*/  IMAD.IADD R15, R2, 0x1, -R5 ;  /* 0x00000001020f7824 */ /* 0x000fe200078e0a05 */
[----:B------:R-:W-:Y:S02]  /*0dc0*/  LEA.HI R13, R13, R8, RZ, 0x7 ;  /* 0x000000080d0d7211 */ /* 0x000fe400078f38ff */
[----:B------:R-:W-:Y:S01]  /*0dd0*/  SHF.R.S32.HI R7, RZ, 0x1f, R10 ;  /* 0x0000001fff077819 */ /* 0x000fe2000001140a */
[----:B------:R-:W-:Y:S01]  /*0de0*/  IMAD.IADD R17, R110, 0x1, R15 ;  /* 0x000000016e117824 */ /* 0x000fe200078e020f */
[----:B------:R-:W-:-:S02]  /*0df0*/  LOP3.LUT R9, R9, 0xffffff80, RZ, 0xc0, !PT ;  /* 0xffffff8009097812 */ /* 0x000fc400078ec0ff */
[----:B------:R-:W-:Y:S02]  /*0e00*/  LOP3.LUT R13, R13, 0xffffff80, RZ, 0xc0, !PT ;  /* 0xffffff800d0d7812 */ /* 0x000fe400078ec0ff */
[----:B------:R-:W-:Y:S01]  /*0e10*/  LEA.HI R7, R7, R10, RZ, 0x4 ;  /* 0x0000000a07077211 */ /* 0x000fe200078f20ff */
[----:B------:R-:W-:Y:S01]  /*0e20*/  IMAD.IADD R19, R4, 0x1, -R9 ;  /* 0x0000000104137824 */ /* 0x000fe200078e0a09 */
[----:B------:R-:W-:Y:S01]  /*0e30*/  ISETP.GE.AND P1, PT, R17, c[0x0][0x17c], PT ;  /* 0x00005f0011007a0c */ /* 0x000fe20003f26270 */
[----:B------:R-:W-:Y:S01]  /*0e40*/  IMAD.IADD R23, R8, 0x1, -R13 ;  /* 0x0000000108177824 */ /* 0x000fe200078e0a0d */
[----:B------:R-:W-:Y:S01]  /*0e50*/  SHF.R.S32.HI R14, RZ, 0x4, R7 ;  /* 0x00000004ff0e7819 */ /* 0x000fe20000011407 */
[----:B------:R-:W-:Y:S01]  /*0e60*/  IMAD.IADD R21, R110, 0x1, R19 ;  /* 0x000000016e157824 */ /* 0x000fe200078e0213 */
[----:B------:R-:W-:Y:S01]  /*0e70*/  IADD3 R2, R10, 0x60, RZ ;  /* 0x000000600a027810 */ /* 0x000fe20007ffe0ff */
[----:B------:R-:W-:Y:S01]  /*0e80*/  IMAD.IADD R22, R110, 0x1, R23 ;  /* 0x000000016e167824 */ /* 0x000fe200078e0217 */
[----:B------:R-:W-:-:S02]  /*0e90*/  ISETP.GE.OR P1, PT, R14, c[0x0][0x180], P1 ;  /* 0x000060000e007a0c */ /* 0x000fc40000f26670 */
[----:B------:R-:W-:Y:S01]  /*0ea0*/  SHF.R.S32.HI R18, RZ, 0x4, R6 ;  /* 0x00000004ff127819 */ /* 0x000fe20000011406 */
[----:B------:R-:W-:Y:S01]  /*0eb0*/  IMAD.SHL.U32 R7, R2, 0x8, RZ ;  /* 0x0000000802077824 */ /* 0x000fe200078e00ff */
[----:B------:R-:W-:Y:S02]  /*0ec0*/  ISETP.GE.AND P0, PT, R21, c[0x0][0x17c], PT ;  /* 0x00005f0015007a0c */ /* 0x000fe40003f06270 */
[----:B------:R-:W-:Y:S02]  /*0ed0*/  SHF.R.S32.HI R20, RZ, 0x4, R11 ;  /* 0x00000004ff147819 */ /* 0x000fe4000001140b */
[----:B------:R-:W-:Y:S02]  /*0ee0*/  ISETP.GE.AND P2, PT, R22, c[0x0][0x17c], PT ;  /* 0x00005f0016007a0c */ /* 0x000fe40003f46270 */
[----:B------:R-:W-:Y:S02]  /*0ef0*/  SHF.R.S32.HI R4, RZ, 0x1f, R7 ;  /* 0x0000001fff047819 */ /* 0x000fe40000011407 */
[----:B------:R-:W-:-:S02]  /*0f00*/  ISETP.GE.OR P0, PT, R18, c[0x0][0x180], P0 ;  /* 0x0000600012007a0c */ /* 0x000fc40000706670 */
[----:B------:R-:W-:Y:S02]  /*0f10*/  ISETP.GE.OR P2, PT, R20, c[0x0][0x180], P2 ;  /* 0x0000600014007a0c */ /* 0x000fe40001746670 */
[----:B------:R-:W-:Y:S01]  /*0f20*/  LEA.HI R6, R4, R7, RZ, 0x7 ;  /* 0x0000000704067211 */ /* 0x000fe200078f38ff */
[----:B------:R-:W-:Y:S01]  /*0f30*/  @!P1 IMAD R4, R14, c[0x0][0x17c], RZ ;  /* 0x00005f000e049a24 */ /* 0x000fe200078e02ff */
[----:B------:R-:W-:Y:S02]  /*0f40*/  @!P1 SHF.R.S32.HI R9, RZ, 0x1f, R17 ;  /* 0x0000001fff099819 */ /* 0x000fe40000011411 */
[----:B------:R-:W-:Y:S02]  /*0f50*/  LOP3.LUT R6, R6, 0xffffff80, RZ, 0xc0, !PT ;  /* 0xffffff8006067812 */ /* 0x000fe400078ec0ff */
[----:B------:R-:W-:Y:S02]  /*0f60*/  @!P1 IADD3 R13, P3, R17, R4, RZ ;  /* 0x00000004110d9210 */ /* 0x000fe40007f7e0ff */
[----:B------:R-:W-:Y:S01]  /*0f70*/  SHF.R.S32.HI R5, RZ, 0x1f, R2 ;  /* 0x0000001fff057819 */ /* 0x000fe20000011402 */
[----:B------:R-:W-:Y:S01]  /*0f80*/  IMAD.IADD R17, R7, 0x1, -R6 ;  /* 0x0000000107117824 */ /* 0x000fe200078e0a06 */
[----:B------:R-:W-:Y:S01]  /*0f90*/  @!P1 LEA.HI.X.SX32 R16, R4, R9, 0x1, P3 ;  /* 0x0000000904109211 */ /* 0x000fe200018f0eff */
[----:B------:R-:W-:Y:S01]  /*0fa0*/  @!P0 IMAD R6, R18, c[0x0][0x17c], RZ ;  /* 0x00005f0012068a24 */ /* 0x000fe200078e02ff */
[----:B------:R-:W-:Y:S01]  /*0fb0*/  LEA.HI R12, R5, R2, RZ, 0x4 ;  /* 0x00000002050c7211 */ /* 0x000fe200078f20ff */
[----:B------:R-:W-:Y:S01]  /*0fc0*/  @!P2 IMAD R7, R20, c[0x0][0x17c], RZ ;  /* 0x00005f001407aa24 */ /* 0x000fe200078e02ff */
[----:B------:R-:W-:Y:S01]  /*0fd0*/  @!P1 LEA R4, P3, R13, c[0x0][0x168], 0x1 ;  /* 0x00005a000d049a11 */ /* 0x000fe200078608ff */
[----:B------:R-:W-:Y:S01]  /*0fe0*/  @!P1 IMAD R2, R14, 0x88, R15 ;  /* 0x000000880e029824 */ /* 0x000fe200078e020f */
[----:B------:R-:W-:Y:S01]  /*0ff0*/  @!P0 SHF.R.S32.HI R9, RZ, 0x1f, R21 ;  /* 0x0000001fff098819 */ /* 0x000fe20000011415 */
[----:B------:R-:W-:Y:S01]  /*1000*/  @!P0 IMAD R11, R18, 0x88, R19 ;  /* 0x00000088120b8824 */ /* 0x000fe200078e0213 */
[----:B------:R-:W-:Y:S01]  /*1010*/  @!P0 IADD3 R15, P4, R21, R6, RZ ;  /* 0x00000006150f8210 */ /* 0x000fe20007f9e0ff */
[----:B------:R-:W-:Y:S01]  /*1020*/  IMAD.IADD R19, R110, 0x1, R17 ;  /* 0x000000016e137824 */ /* 0x000fe200078e0211 */
[----:B------:R-:W-:Y:S01]  /*1030*/  @!P2 SHF.R.S32.HI R8, RZ, 0x1f, R22 ;  /* 0x0000001fff08a819 */ /* 0x000fe20000011416 */
[----:B------:R-:W-:Y:S01]  /*1040*/  @!P0 IMAD.SHL.U32 R11, R11, 0x2, RZ ;  /* 0x000000020b0b8824 */ /* 0x000fe200078e00ff */
[----:B------:R-:W-:-:S02]  /*1050*/  @!P2 IADD3 R14, P5, R22, R7, RZ ;  /* 0x00000007160ea210 */ /* 0x000fc40007fbe0ff */
[----:B------:R-:W-:Y:S01]  /*1060*/  @!P1 LEA.HI.X R5, R13, c[0x0][0x16c], R16, 0x1, P3 ;  /* 0x00005b000d059a11 */ /* 0x000fe200018f0c10 */
[----:B------:R-:W-:Y:S01]  /*1070*/  @!P1 IMAD.SHL.U32 R13, R2, 0x2, RZ ;  /* 0x00000002020d9824 */ /* 0x000fe200078e00ff */
[----:B------:R-:W-:Y:S01]  /*1080*/  @!P0 LEA.HI.X.SX32 R16, R6, R9, 0x1, P4 ;  /* 0x0000000906108211 */ /* 0x000fe200020f0eff */
[----:B------:R-:W-:Y:S01]  /*1090*/  @!P2 IMAD R2, R20, 0x88, R23 ;  /* 0x000000881402a824 */ /* 0x000fe200078e0217 */
[----:B------:R-:W-:Y:S02]  /*10a0*/  @!P2 LEA.HI.X.SX32 R9, R7, R8, 0x1, P5 ;  /* 0x000000080709a211 */ /* 0x000fe400028f0eff */
[C---:B------:R-:W-:Y:S01]  /*10b0*/  @!P0 LEA R6, P3, R15.reuse, c[0x0][0x168], 0x1 ;  /* 0x00005a000f068a11 */ /* 0x040fe200078608ff */
[----:B------:R-:W-:Y:S01]  /*10c0*/  @!PT LDS RZ, [RZ] ;  /* 0x00000000fffff984 */ /* 0x000fe20000000800 */
[----:B------:R-:W-:Y:S01]  /*10d0*/  @!PT LDS RZ, [RZ] ;  /* 0x00000000fffff984 */ /* 0x000fe20000000800 */
[----:B------:R-:W-:Y:S01]  /*10e0*/  @!PT LDS RZ, [RZ] ;  /* 0x00000000fffff984 */ /* 0x000fe20000000800 */
[----:B------:R1:W-:Y:S01]  /*10f0*/  @!P1 LDGSTS.E.128 [R13+0x4880], [R4.64] ;  /* 0x04880000040d9fae */ /* 0x0003e2000b921c44 */
[----:B------:R-:W-:Y:S02]  /*1100*/  @!P2 LEA R8, P4, R14, c[0x0][0x168], 0x1 ;  /* 0x00005a000e08aa11 */ /* 0x000fe400078808ff */
[----:B------:R-:W-:Y:S01]  /*1110*/  @!P0 LEA.HI.X R7, R15, c[0x0][0x16c], R16, 0x1, P3 ;  /* 0x00005b000f078a11 */ /* 0x000fe200018f0c10 */
[----:B------:R-:W-:Y:S01]  /*1120*/  @!P2 IMAD.SHL.U32 R15, R2, 0x2, RZ ;  /* 0x00000002020fa824 */ /* 0x000fe200078e00ff */
[----:B------:R-:W-:-:S02]  /*1130*/  @!P2 LEA.HI.X R9, R14, c[0x0][0x16c], R9, 0x1, P4 ;  /* 0x00005b000e09aa11 */ /* 0x000fc400020f0c09 */
[----:B------:R-:W-:Y:S01]  /*1140*/  SHF.R.S32.HI R12, RZ, 0x4, R12 ;  /* 0x00000004ff0c7819 */ /* 0x000fe2000001140c */
[----:B------:R1:W-:Y:S01]  /*1150*/  @!P0 LDGSTS.E.128 [R11+0x4880], [R6.64] ;  /* 0x04880000060b8fae */ /* 0x0003e2000b921c44 */
[----:B------:R-:W-:Y:S02]  /*1160*/  ISETP.GE.AND P1, PT, R19, c[0x0][0x17c], PT ;  /* 0x00005f0013007a0c */ /* 0x000fe40003f26270 */
[----:B------:R-:W-:Y:S01]  /*1170*/  ISETP.GE.AND P0, PT, R10, 0x380, PT ;  /* 0x000003800a00780c */ /* 0x000fe20003f06270 */
[----:B------:R1:W-:Y:S01]  /*1180*/  @!P2 LDGSTS.E.128 [R15+0x4880], [R8.64] ;  /* 0x04880000080fafae */ /* 0x0003e2000b921c44 */
[----:B------:R-:W-:Y:S02]  /*1190*/  ISETP.GE.OR P1, PT, R12, c[0x0][0x180], P1 ;  /* 0x000060000c007a0c */ /* 0x000fe40000f26670 */
[----:B------:R-:W-:-:S11]  /*11a0*/  IADD3 R10, R10, 0x80, RZ ;  /* 0x000000800a0a7810 */ /* 0x000fd60007ffe0ff */
[----:B------:R-:W-:Y:S05]  /*11b0*/  @P1 BRA `(.L_x_21) ;  /* 0x0000009000001947 */ /* 0x000fea0003800000 */
[C---:B-1----:R-:W-:Y:S01]  /*11c0*/  IMAD R4, R12.reuse, c[0x0][0x17c], RZ ;  /* 0x00005f000c047a24 */ /* 0x042fe200078e02ff */
[----:B------:R-:W-:Y:S01]  /*11d0*/  SHF.R.S32.HI R5, RZ, 0x1f, R19 ;  /* 0x0000001fff057819 */ /* 0x000fe20000011413 */
[----:B------:R-:W-:-:S03]  /*11e0*/  IMAD R2, R12, 0x88, R17 ;  /* 0x000000880c027824 */ /* 0x000fc600078e0211 */
[----:B------:R-:W-:Y:S01]  /*11f0*/  IADD3 R6, P1, R19, R4, RZ ;  /* 0x0000000413067210 */ /* 0x000fe20007f3e0ff */
[----:B------:R-:W-:-:S03]  /*1200*/  IMAD.SHL.U32 R7, R2, 0x2, RZ ;  /* 0x0000000202077824 */ /* 0x000fc600078e00ff */
[----:B------:R-:W-:Y:S02]  /*1210*/  LEA.HI.X.SX32 R5, R4, R5, 0x1, P1 ;  /* 0x0000000504057211 */ /* 0x000fe400008f0eff */
[----:B------:R-:W-:-:S04]  /*1220*/  LEA R4, P1, R6, c[0x0][0x168], 0x1 ;  /* 0x00005a0006047a11 */ /* 0x000fc800078208ff */
[----:B------:R-:W-:-:S05]  /*1230*/  LEA.HI.X R5, R6, c[0x0][0x16c], R5, 0x1, P1 ;  /* 0x00005b0006057a11 */ /* 0x000fca00008f0c05 */
[----:B------:R1:W-:Y:S04]  /*1240*/  LDGSTS.E.128 [R7+0x4880], [R4.64] ;  /* 0x0488000004077fae */ /* 0x0003e8000b921c44 */
.L_x_21:
[----:B-1----:R-:W-:Y:S05]  /*1250*/  BSYNC B2 ;  /* 0x0000000000027941 */ /* 0x002fea0003800000 */
.L_x_20:
[----:B------:R-:W-:Y:S05]  /*1260*/  @!P0 BRA `(.L_x_22) ;  /* 0xfffffa4000008947 */ /* 0x000fea000383ffff */
.L_x_14:
[----:B------:R-:W-:Y:S05]  /*1270*/  BSYNC B1 ;  /* 0x0000000000017941 */ /* 0x000fea0003800000 */
.L_x_13:
[----:B------:R-:W0:Y:S02]  /*1280*/  LDGDEPBAR ;  /* 0x00000000000079af */ /* 0x000e240000000000 */
.L_x_2:
[----:B------:R-:W-:-:S04]  /*1290*/  DEPBAR.LE SB0, 0x0 ;  /* 0x000080000000791a */ /* 0x000fc80000000000 */
.L_x_1:
[----:B------:R-:W-:Y:S05]  /*12a0*/  BSYNC B0 ;  /* 0x0000000000007941 */ /* 0x000fea0003800000 */
.L_x_0:
[----:B-1----:R-:W-:Y:S01]  /*12b0*/  IMAD.MOV.U32 R4, RZ, RZ, c[0x0][0x180] ;  /* 0x00006000ff047624 */ /* 0x002fe200078e00ff */
[----:B------:R-:W-:Y:S01]  /*12c0*/  BAR.SYNC.DEFER_BLOCKING 0x0 ;  /* 0x0000000000007b1d */ /* 0x000fe20000010000 */
[----:B------:R-:W-:Y:S01]  /*12d0*/  IMAD.MOV.U32 R82, RZ, RZ, RZ ;  /* 0x000000ffff527224 */ /* 0x000fe200078e00ff */
[----:B------:R-:W-:Y:S01]  /*12e0*/  CS2R R80, SRZ ;  /* 0x0000000000507805 */ /* 0x000fe2000001ff00 */
[----:B------:R-:W-:Y:S01]  /*12f0*/  IMAD.MOV.U32 R62, RZ, RZ, RZ ;  /* 0x000000ffff3e7224 */ /* 0x000fe200078e00ff */
[----:B------:R-:W-:Y:S01]  /*1300*/  ISETP.GE.AND P0, PT, R4, 0x1, PT ;  /* 0x000000010400780c */ /* 0x000fe20003f06270 */
[----:B------:R-:W-:Y:S01]  /*1310*/  CS2R R60, SRZ ;  /* 0x00000000003c7805 */ /* 0x000fe2000001ff00 */
[----:B------:R-:W-:Y:S01]  /*1320*/  IMAD.MOV.U32 R48, RZ, RZ, RZ ;  /* 0x000000ffff307224 */ /* 0x000fe200078e00ff */
        /* <DEDUP_REMOVED lines=11> */
[----:B------:R-:W-:Y:S05]  /*13e0*/  @!P0 BRA `(.L_x_23) ;  /* 0x000027b000008947 */ /* 0x000fea0003800000 */
[----:B------:R-:W-:Y:S01]  /*13f0*/  IADD3 R4, R4, 0x3f, RZ ;  /* 0x0000003f04047810 */ /* 0x000fe20007ffe0ff */
[C---:B------:R-:W-:Y:S01]  /*1400*/  IMAD.SHL.U32 R11, R0.reuse, 0x8, RZ ;  /* 0x00000008000b7824 */ /* 0x040fe200078e00ff */
[C---:B------:R-:W-:Y:S01]  /*1410*/  IADD3 R2, R0.reuse, 0x20, RZ ;  /* 0x0000002000027810 */ /* 0x040fe20007ffe0ff */
[----:B------:R-:W-:Y:S01]  /*1420*/  IMAD.MOV.U32 R82, RZ, RZ, RZ ;  /* 0x000000ffff527224 */ /* 0x000fe200078e00ff */
[CC--:B------:R-:W-:Y:S01]  /*1430*/  LEA.HI R13, R3.reuse, R0.reuse, RZ, 0x3 ;  /* 0x00000000030d7211 */ /* 0x0c0fe200078f18ff */
[----:B------:R-:W-:Y:S01]  /*1440*/  CS2R R80, SRZ ;  /* 0x0000000000507805 */ /* 0x000fe2000001ff00 */
[----:B------:R-:W-:Y:S01]  /*1450*/  LEA.HI R8, R3, R0, RZ, 0x4 ;  /* 0x0000000003087211 */ /* 0x000fe200078f20ff */
[----:B------:R-:W-:Y:S01]  /*1460*/  IMAD.MOV.U32 R62, RZ, RZ, RZ ;  /* 0x000000ffff3e7224 */ /* 0x000fe200078e00ff */
[----:B------:R-:W-:Y:S01]  /*1470*/  SHF.R.S32.HI R7, RZ, 0x1f, R4 ;  /* 0x0000001fff077819 */ /* 0x000fe20000011404 */
[----:B------:R-:W-:Y:S01]  /*1480*/  CS2R R60, SRZ ;  /* 0x00000000003c7805 */ /* 0x000fe2000001ff00 */
[----:B------:R-:W-:Y:S01]  /*1490*/  IADD3 R5, R0, 0x40, RZ ;  /* 0x0000004000057810 */ /* 0x000fe20007ffe0ff */
[----:B------:R-:W-:Y:S01]  /*14a0*/  IMAD.MOV.U32 R48, RZ, RZ, RZ ;  /* 0x000000ffff307224 */ /* 0x000fe200078e00ff */
[----:B------:R-:W-:Y:S01]  /*14b0*/  SHF.R.S32.HI R3, RZ, 0x1f, R2 ;  /* 0x0000001fff037819 */ /* 0x000fe20000011402 */
[----:B------:R-:W-:Y:S01]  /*14c0*/  CS2R R18, SRZ ;  /* 0x0000000000127805 */ /* 0x000fe2000001ff00 */
[----:B------:R-:W-:Y:S01]  /*14d0*/  SHF.R.S32.HI R0, RZ, 0x1f, R11 ;  /* 0x0000001fff007819 */ /* 0x000fe2000001140b */
[----:B------:R-:W-:Y:S01]  /*14e0*/  IMAD.MOV.U32 R74, RZ, RZ, RZ ;  /* 0x000000ffff4a7224 */ /* 0x000fe200078e00ff */
[----:B------:R-:W-:Y:S01]  /*14f0*/  LEA.HI R21, R7, R4, RZ, 0x6 ;  /* 0x0000000407157211 */ /* 0x000fe200078f30ff */
[----:B------:R-:W-:Y:S01]  /*1500*/  IMAD.SHL.U32 R4, R2, 0x8, RZ ;  /* 0x0000000802047824 */ /* 0x000fe200078e00ff */
[-C--:B------:R-:W-:Y:S01]  /*1510*/  LEA.HI R10, R3, R2.reuse, RZ, 0x3 ;  /* 0x00000002030a7211 */ /* 0x080fe200078f18ff */
[----:B------:R-:W-:Y:S01]  /*1520*/  IMAD.SHL.U32 R7, R5, 0x8, RZ ;  /* 0x0000000805077824 */ /* 0x000fe200078e00ff */
[----:B------:R-:W-:Y:S01]  /*1530*/  LEA.HI R9, R3, R2, RZ, 0x4 ;  /* 0x0000000203097211 */ /* 0x000fe200078f20ff */
[----:B------:R-:W-:Y:S01]  /*1540*/  CS2R R66, SRZ ;  /* 0x0000000000427805 */ /* 0x000fe2000001ff00 */
[CC--:B------:R-:W-:Y:S01]  /*1550*/  LEA.HI R2, R0.reuse, R11.reuse, RZ, 0x6 ;  /* 0x0000000b00027211 */ /* 0x0c0fe200078f30ff */
[----:B------:R-:W-:Y:S01]  /*1560*/  IMAD.MOV.U32 R42, RZ, RZ, RZ ;  /* 0x000000ffff2a7224 */ /* 0x000fe200078e00ff */
[----:B------:R-:W-:Y:S01]  /*1570*/  LEA.HI R0, R0, R11, RZ, 0x7 ;  /* 0x0000000b00007211 */ /* 0x000fe200078f38ff */
[----:B------:R-:W-:Y:S01]  /*1580*/  CS2R R40, SRZ ;  /* 0x0000000000287805 */ /* 0x000fe2000001ff00 */
[----:B------:R-:W-:Y:S01]  /*1590*/  SHF.R.S32.HI R6, RZ, 0x1f, R5 ;  /* 0x0000001fff067819 */ /* 0x000fe20000011405 */
[----:B------:R-:W-:Y:S01]  /*15a0*/  IMAD.MOV.U32 R104, RZ, RZ, RZ ;  /* 0x000000ffff687224 */ /* 0x000fe200078e00ff */
[----:B------:R-:W-:Y:S01]  /*15b0*/  LOP3.LUT R2, R2, 0xffffffc0, RZ, 0xc0, !PT ;  /* 0xffffffc002027812 */ /* 0x000fe200078ec0ff */
[----:B------:R-:W-:Y:S01]  /*15c0*/  CS2R R102, SRZ ;  /* 0x0000000000667805 */ /* 0x000fe2000001ff00 */
[----:B------:R-:W-:Y:S01]  /*15d0*/  LOP3.LUT R0, R0, 0xffffff80, RZ, 0xc0, !PT ;  /* 0xffffff8000007812 */ /* 0x000fe200078ec0ff */
[----:B------:R-:W-:Y:S01]  /*15e0*/  IMAD.MOV.U32 R50, RZ, RZ, RZ ;  /* 0x000000ffff327224 */ /* 0x000fe200078e00ff */
[----:B------:R-:W-:Y:S01]  /*15f0*/  SHF.R.S32.HI R3, RZ, 0x1f, R4 ;  /* 0x0000001fff037819 */ /* 0x000fe20000011404 */
[C---:B------:R-:W-:Y:S01]  /*1600*/  IMAD.IADD R106, R11.reuse, 0x1, -R2 ;  /* 0x000000010b6a7824 */ /* 0x040fe200078e0a02 */
[CC--:B------:R-:W-:Y:S01]  /*1610*/  LEA.HI R12, R6.reuse, R5.reuse, RZ, 0x3 ;  /* 0x00000005060c7211 */ /* 0x0c0fe200078f18ff */
[----:B------:R-:W-:Y:S01]  /*1620*/  IMAD.IADD R11, R11, 0x1, -R0 ;  /* 0x000000010b0b7824 */ /* 0x000fe200078e0a00 */
[----:B------:R-:W-:Y:S01]  /*1630*/  LEA.HI R20, R6, R5, RZ, 0x4 ;  /* 0x0000000506147211 */ /* 0x000fe200078f20ff */
[----:B------:R-:W-:Y:S01]  /*1640*/  IMAD.MOV.U32 R92, RZ, RZ, RZ ;  /* 0x000000ffff5c7224 */ /* 0x000fe200078e00ff */
[----:B------:R-:W-:Y:S01]  /*1650*/  SHF.R.S32.HI R6, RZ, 0x1f, R7 ;  /* 0x0000001fff067819 */ /* 0x000fe20000011407 */
[----:B------:R-:W-:Y:S01]  /*1660*/  CS2R R16, SRZ ;  /* 0x0000000000107805 */ /* 0x000fe2000001ff00 */
[----:B------:R-:W-:-:S02]  /*1670*/  LEA.HI R0, R3, R4, RZ, 0x6 ;  /* 0x0000000403007211 */ /* 0x000fc400078f30ff */
[----:B------:R-:W-:Y:S02]  /*1680*/  LEA.HI R2, R3, R4, RZ, 0x7 ;  /* 0x0000000403027211 */ /* 0x000fe400078f38ff */
[CC--:B------:R-:W-:Y:S02]  /*1690*/  LEA.HI R14, R6.reuse, R7.reuse, RZ, 0x6 ;  /* 0x00000007060e7211 */ /* 0x0c0fe400078f30ff */
[----:B------:R-:W-:Y:S02]  /*16a0*/  LEA.HI R6, R6, R7, RZ, 0x7 ;  /* 0x0000000706067211 */ /* 0x000fe400078f38ff */
[----:B------:R-:W-:Y:S02]  /*16b0*/  LOP3.LUT R3, R0, 0xffffffc0, RZ, 0xc0, !PT ;  /* 0xffffffc000037812 */ /* 0x000fe400078ec0ff */
[----:B------:R-:W-:Y:S02]  /*16c0*/  LOP3.LUT R5, R2, 0xffffff80, RZ, 0xc0, !PT ;  /* 0xffffff8002057812 */ /* 0x000fe400078ec0ff */
[----:B------:R-:W-:Y:S01]  /*16d0*/  LOP3.LUT R14, R14, 0xffffffc0, RZ, 0xc0, !PT ;  /* 0xffffffc00e0e7812 */ /* 0x000fe200078ec0ff */
[----:B------:R-:W-:Y:S01]  /*16e0*/  IMAD.IADD R3, R4, 0x1, -R3 ;  /* 0x0000000104037824 */ /* 0x000fe200078e0a03 */
[----:B------:R-:W-:Y:S01]  /*16f0*/  LOP3.LUT R6, R6, 0xffffff80, RZ, 0xc0, !PT ;  /* 0xffffff8006067812 */ /* 0x000fe200078ec0ff */
[----:B------:R-:W-:Y:S01]  /*1700*/  IMAD.IADD R4, R4, 0x1, -R5 ;  /* 0x0000000104047824 */ /* 0x000fe200078e0a05 */
[----:B------:R-:W-:Y:S01]  /*1710*/  SHF.R.S32.HI R13, RZ, 0x3, R13 ;  /* 0x00000003ff0d7819 */ /* 0x000fe2000001140d */
[C---:B------:R-:W-:Y:S01]  /*1720*/  IMAD.IADD R5, R7.reuse, 0x1, -R14 ;  /* 0x0000000107057824 */ /* 0x040fe200078e0a0e */
[----:B------:R-:W-:Y:S01]  /*1730*/  SHF.R.S32.HI R8, RZ, 0x4, R8 ;  /* 0x00000004ff087819 */ /* 0x000fe20000011408 */
[----:B------:R-:W-:Y:S01]  /*1740*/  IMAD.IADD R7, R7, 0x1, -R6 ;  /* 0x0000000107077824 */ /* 0x000fe200078e0a06 */
[----:B------:R-:W-:Y:S01]  /*1750*/  CS2R R14, SRZ ;  /* 0x00000000000e7805 */ /* 0x000fe2000001ff00 */
[----:B------:R-:W-:Y:S01]  /*1760*/  IMAD.MOV.U32 R6, RZ, RZ, RZ ;  /* 0x000000ffff067224 */ /* 0x000fe200078e00ff */
[----:B------:R-:W-:-:S02]  /*1770*/  SHF.R.S32.HI R10, RZ, 0x3, R10 ;  /* 0x00000003ff0a7819 */ /* 0x000fc4000001140a */
[----:B------:R-:W-:Y:S02]  /*1780*/  SHF.R.S32.HI R9, RZ, 0x4, R9 ;  /* 0x00000004ff097819 */ /* 0x000fe40000011409 */
[----:B------:R-:W-:Y:S02]  /*1790*/  SHF.R.S32.HI R12, RZ, 0x3, R12 ;  /* 0x00000003ff0c7819 */ /* 0x000fe4000001140c */
[----:B------:R-:W-:Y:S02]  /*17a0*/  SHF.R.S32.HI R0, RZ, 0x4, R20 ;  /* 0x00000004ff007819 */ /* 0x000fe40000011414 */
[----:B------:R-:W-:Y:S02]  /*17b0*/  SHF.R.S32.HI R2, RZ, 0x6, R21 ;  /* 0x00000006ff027819 */ /* 0x000fe40000011415 */
.L_x_47:
[----:B-1----:R-:W1:Y:S02]  /*17c0*/  S2R R20, SR_TID.X ;  /* 0x0000000000147919 */ /* 0x002e640000002100 */
[----:B-1----:R-:W-:-:S13]  /*17d0*/  ISETP.GE.AND P0, PT, R20, 0x20, PT ;  /* 0x000000201400780c */ /* 0x002fda0003f06270 */
[----:B------:R-:W-:Y:S05]  /*17e0*/  @!P0 BRA `(.L_x_24) ;  /* 0x00000bc000008947 */ /* 0x000fea0003800000 */
[----:B------:R-:W1:Y:S01]  /*17f0*/  S2R R22, SR_LANEID ;  /* 0x0000000000167919 */ /* 0x000e620000000000 */
[----:B------:R-:W-:Y:S01]  /*1800*/  LOP3.LUT R111, R6, 0x1, RZ, 0xc0, !PT ;  /* 0x00000001066f7812 */ /* 0x000fe200078ec0ff */
[----:B------:R-:W-:Y:S01]  /*1810*/  IMAD.MOV.U32 R24, RZ, RZ, 0x2400 ;  /* 0x00002400ff187424 */ /* 0x000fe200078e00ff */
[----:B------:R-:W-:Y:S01]  /*1820*/  WARPSYNC 0xffffffff ;  /* 0xffffffff00007948 */ /* 0x000fe20003800000 */
[----:B-1----:R-:W-:Y:S02]  /*1830*/  SHF.R.U32.HI R20, RZ, 0x3, R22 ;  /* 0x00000003ff147819 */ /* 0x002fe40000011616 */
[----:B------:R-:W-:-:S03]  /*1840*/  LOP3.LUT R21, R22, 0x7, RZ, 0xc0, !PT ;  /* 0x0000000716157812 */ /* 0x000fc600078ec0ff */
[----:B------:R-:W-:Y:S01]  /*1850*/  IMAD.SHL.U32 R26, R20, 0x8, RZ ;  /* 0x00000008141a7824 */ /* 0x000fe200078e00ff */
[----:B------:R-:W-:-:S04]  /*1860*/  SHF.R.U32.HI R20, RZ, 0x4, R22 ;  /* 0x00000004ff147819 */ /* 0x000fc80000011616 */
[----:B------:R-:W-:Y:S01]  /*1870*/  LOP3.LUT R22, R26, 0x8, R21, 0xe2, !PT ;  /* 0x000000081a167812 */ /* 0x000fe200078ee215 */
[----:B------:R-:W-:Y:S02]  /*1880*/  IMAD.SHL.U32 R109, R20, 0x8, RZ ;  /* 0x00000008146d7824 */ /* 0x000fe400078e00ff */
[C---:B------:R-:W-:Y:S02]  /*1890*/  IMAD R20, R111.reuse, R24, 0x80 ;  /* 0x000000806f147424 */ /* 0x040fe400078e0218 */
[----:B------:R-:W-:Y:S02]  /*18a0*/  IMAD R111, R111, 0x4400, RZ ;  /* 0x000044006f6f7824 */ /* 0x000fe400078e02ff */
[C-C-:B------:R-:W-:Y:S02]  /*18b0*/  IMAD R72, R22.reuse, 0x48, R109.reuse ;  /* 0x0000004816487824 */ /* 0x140fe400078e026d */
[----:B------:R-:W-:Y:S01]  /*18c0*/  IMAD R109, R22, 0x88, R109 ;  /* 0x00000088166d7824 */ /* 0x000fe200078e026d */
[----:B------:R-:W-:Y:S01]  /*18d0*/  IADD3 R30, R111, 0x4920, RZ ;  /* 0x000049206f1e7810 */ /* 0x000fe20007ffe0ff */
[----:B------:R-:W-:Y:S01]  /*18e0*/  IMAD R73, R107, 0xbd0, R20 ;  /* 0x00000bd06b497824 */ /* 0x000fe200078e0214 */
[----:B------:R-:W-:-:S02]  /*18f0*/  IADD3 R24, R111, 0x48c0, RZ ;  /* 0x000048c06f187810 */ /* 0x000fc40007ffe0ff */
[C---:B------:R-:W-:Y:S01]  /*1900*/  IADD3 R44, R111.reuse, 0x4940, RZ ;  /* 0x000049406f2c7810 */ /* 0x040fe20007ffe0ff */
[----:B------:R-:W-:Y:S01]  /*1910*/  IMAD.U32 R21, R72, 0x2, R73 ;  /* 0x0000000248157824 */ /* 0x000fe200078e0049 */
[----:B------:R-:W-:Y:S01]  /*1920*/  IADD3 R20, R111, 0x4880, RZ ;  /* 0x000048806f147810 */ /* 0x000fe20007ffe0ff */
[----:B------:R-:W-:Y:S01]  /*1930*/  IMAD.U32 R52, R109, 0x2, R30 ;  /* 0x000000026d347824 */ /* 0x000fe200078e001e */
[----:B------:R-:W-:Y:S01]  /*1940*/  IADD3 R46, R111, 0x4960, RZ ;  /* 0x000049606f2e7810 */ /* 0x000fe20007ffe0ff */
[----:B------:R-:W-:Y:S01]  /*1950*/  IMAD.U32 R56, R109, 0x2, R24 ;  /* 0x000000026d387824 */ /* 0x000fe200078e0018 */
[----:B------:R-:W-:Y:S01]  /*1960*/  IADD3 R22, R111, 0x48a0, RZ ;  /* 0x000048a06f167810 */ /* 0x000fe20007ffe0ff */
[----:B------:R-:W-:Y:S01]  /*1970*/  IMAD.U32 R44, R109, 0x2, R44 ;  /* 0x000000026d2c7824 */ /* 0x000fe200078e002c */
[----:B------:R-:W-:Y:S01]  /*1980*/  IADD3 R26, R111, 0x48e0, RZ ;  /* 0x000048e06f1a7810 */ /* 0x000fe20007ffe0ff */
[C---:B------:R-:W-:Y:S01]  /*1990*/  IMAD.U32 R36, R109.reuse, 0x2, R20 ;  /* 0x000000026d247824 */ /* 0x040fe200078e0014 */
[----:B------:R-:W-:Y:S01]  /*19a0*/  LDSM.16.MT88.4 R52, [R52] ;  /* 0x000000003434783b */ /* 0x000fe20000004200 */
[----:B------:R-:W-:Y:S01]  /*19b0*/  IMAD.U32 R24, R109, 0x2, R46 ;  /* 0x000000026d187824 */ /* 0x000fe200078e002e */
[----:B------:R-:W-:Y:S01]  /*19c0*/  IADD3 R28, R111, 0x4900, RZ ;  /* 0x000049006f1c7810 */ /* 0x000fe20007ffe0ff */
[C---:B------:R-:W-:Y:S01]  /*19d0*/  IMAD.U32 R68, R109.reuse, 0x2, R22 ;  /* 0x000000026d447824 */ /* 0x040fe200078e0016 */
[----:B------:R-:W-:Y:S01]  /*19e0*/  LDSM.16.MT88.4 R44, [R44] ;  /* 0x000000002c2c783b */ /* 0x000fe20000004200 */
[----:B------:R-:W-:-:S02]  /*19f0*/  IMAD.U32 R32, R109, 0x2, R26 ;  /* 0x000000026d207824 */ /* 0x000fc400078e001a */
[----:B------:R-:W-:Y:S01]  /*1a00*/  IMAD.U32 R28, R109, 0x2, R28 ;  /* 0x000000026d1c7824 */ /* 0x000fe200078e001c */
[----:B------:R-:W1:Y:S04]  /*1a10*/  LDSM.16.M88.4 R20, [R21] ;  /* 0x000000001514783b */ /* 0x000e680000000200 */
[----:B------:R-:W2:Y:S04]  /*1a20*/  LDSM.16.MT88.4 R36, [R36] ;  /* 0x000000002424783b */ /* 0x000ea80000004200 */
[----:B------:R-:W3:Y:S04]  /*1a30*/  LDSM.16.MT88.4 R24, [R24] ;  /* 0x000000001818783b */ /* 0x000ee80000004200 */
[----:B------:R-:W4:Y:S04]  /*1a40*/  LDSM.16.MT88.4 R68, [R68] ;  /* 0x000000004444783b */ /* 0x000f280000004200 */
[----:B------:R-:W5:Y:S04]  /*1a50*/  LDSM.16.MT88.4 R56, [R56] ;  /* 0x000000003838783b */ /* 0x000f680000004200 */
[----:B------:R-:W3:Y:S04]  /*1a60*/  LDSM.16.MT88.4 R32, [R32] ;  /* 0x000000002020783b */ /* 0x000ee80000004200 */
[----:B------:R-:W3:Y:S01]  /*1a70*/  LDSM.16.MT88.4 R28, [R28] ;  /* 0x000000001c1c783b */ /* 0x000ee20000004200 */
[C---:B-1----:R-:W-:Y:S08]  /*1a80*/  HMMA.16816.F16 R64, R20.reuse, R52, R18 ;  /* 0x000000341440723c */ /* 0x042ff00000000812 */
[C---:B------:R-:W-:Y:S08]  /*1a90*/  HMMA.16816.F16 R52, R20.reuse, R44, R60 ;  /* 0x0000002c1434723c */ /* 0x040ff0000000083c */
[C---:B--2---:R-:W-:Y:S07]  /*1aa0*/  HMMA.16816.F16 R36, R20.reuse, R36, R16 ;  /* 0x000000241424723c */ /* 0x044fee0000000810 */
[----:B------:R-:W-:Y:S01]  /*1ab0*/  IADD3 R17, R73, 0x20, RZ ;  /* 0x0000002049117810 */ /* 0x000fe20007ffe0ff */
[----:B---3--:R-:W-:Y:S01]  /*1ac0*/  HMMA.16816.F16 R44, R20, R24, R80 ;  /* 0x00000018142c723c */ /* 0x008fe20000000850 */
[----:B------:R-:W-:-:S03]  /*1ad0*/  IADD3 R16, R111, 0x5980, RZ ;  /* 0x000059806f107810 */ /* 0x000fc60007ffe0ff */
[----:B------:R-:W-:Y:S02]  /*1ae0*/  IMAD.U32 R17, R72, 0x2, R17 ;  /* 0x0000000248117824 */ /* 0x000fe400078e0011 */
[----:B------:R-:W-:Y:S01]  /*1af0*/  IMAD.U32 R60, R109, 0x2, R16 ;  /* 0x000000026d3c7824 */ /* 0x000fe200078e0010 */
[----:B------:R-:W-:Y:S01]  /*1b00*/  IADD3 R24, R111, 0x59a0, RZ ;  /* 0x000059a06f187810 */ /* 0x000fe20007ffe0ff */
[C---:B------:R-:W-:Y:S02]  /*1b10*/  HMMA.16816.F16 R46, R20.reuse, R46, R62 ;  /* 0x0000002e142e723c */ /* 0x040fe4000000083e */
[----:B------:R-:W-:Y:S02]  /*1b20*/  LDSM.16.M88.4 R16, [R17] ;  /* 0x000000001110783b */ /* 0x000fe40000000200 */
[----:B------:R-:W-:Y:S01]  /*1b30*/  IMAD.U32 R88, R109, 0x2, R24 ;  /* 0x000000026d587824 */ /* 0x000fe200078e0018 */
[C---:B------:R-:W-:Y:S01]  /*1b40*/  IADD3 R24, R111.reuse, 0x5a00, RZ ;  /* 0x00005a006f187810 */ /* 0x040fe20007ffe0ff */
[----:B------:R-:W-:Y:S02]  /*1b50*/  LDSM.16.MT88.4 R60, [R60] ;  /* 0x000000003c3c783b */ /* 0x000fe40000004200 */
[C---:B------:R-:W-:Y:S02]  /*1b60*/  HMMA.16816.F16 R92, R20.reuse, R38, R92 ;  /* 0x00000026145c723c */ /* 0x040fe4000000085c */
[----:B------:R-:W1:Y:S06]  /*1b70*/  LDSM.16.MT88.4 R88, [R88] ;  /* 0x000000005858783b */ /* 0x000e6c0000004200 */
[C---:B----4-:R-:W-:Y:S08]  /*1b80*/  HMMA.16816.F16 R14, R20.reuse, R68, R14 ;  /* 0x00000044140e723c */ /* 0x050ff0000000080e */
[C---:B------:R-:W-:Y:S08]  /*1b90*/  HMMA.16816.F16 R70, R20.reuse, R70, R50 ;  /* 0x000000461446723c */ /* 0x040ff00000000832 */
[C---:B-----5:R-:W-:Y:S08]  /*1ba0*/  HMMA.16816.F16 R102, R20.reuse, R56, R102 ;  /* 0x000000381466723c */ /* 0x060ff00000000866 */
[C---:B------:R-:W-:Y:S08]  /*1bb0*/  HMMA.16816.F16 R104, R20.reuse, R58, R104 ;  /* 0x0000003a1468723c */ /* 0x040ff00000000868 */
[C---:B------:R-:W-:Y:S07]  /*1bc0*/  HMMA.16816.F16 R100, R20.reuse, R32, R40 ;  /* 0x000000201464723c */ /* 0x040fee0000000828 */
[----:B------:R-:W-:Y:S01]  /*1bd0*/  IADD3 R32, R111, 0x6aa0, RZ ;  /* 0x00006aa06f207810 */ /* 0x000fe20007ffe0ff */
[----:B------:R-:W-:Y:S01]  /*1be0*/  HMMA.16816.F16 R68, R20, R34, R42 ;  /* 0x000000221444723c */ /* 0x000fe2000000082a */
[----:B------:R-:W-:-:S03]  /*1bf0*/  IMAD.U32 R40, R109, 0x2, R24 ;  /* 0x000000026d287824 */ /* 0x000fc600078e0018 */
[----:B------:R-:W-:-:S03]  /*1c00*/  IMAD.U32 R24, R109, 0x2, R32 ;  /* 0x000000026d187824 */ /* 0x000fc600078e0020 */
[----:B------:R-:W2:Y:S01]  /*1c10*/  LDSM.16.MT88.4 R40, [R40] ;  /* 0x000000002828783b */ /* 0x000ea20000004200 */
[C---:B------:R-:W-:Y:S07]  /*1c20*/  HMMA.16816.F16 R66, R20.reuse, R28, R66 ;  /* 0x0000001c1442723c */ /* 0x040fee0000000842 */
[C---:B------:R-:W-:Y:S01]  /*1c30*/  IADD3 R28, R111.reuse, 0x5a40, RZ ;  /* 0x00005a406f1c7810 */ /* 0x040fe20007ffe0ff */
[C---:B------:R-:W-:Y:S07]  /*1c40*/  HMMA.16816.F16 R94, R20.reuse, R30, R74 ;  /* 0x0000001e145e723c */ /* 0x040fee000000084a */
[C---:B------:R-:W-:Y:S01]  /*1c50*/  IADD3 R30, R111.reuse, 0x5a60, RZ ;  /* 0x00005a606f1e7810 */ /* 0x040fe20007ffe0ff */
[----:B------:R-:W-:Y:S01]  /*1c60*/  HMMA.16816.F16 R54, R20, R54, R48 ;  /* 0x000000361436723c */ /* 0x000fe20000000830 */
[----:B------:R-:W-:-:S03]  /*1c70*/  IADD3 R74, R111, 0x6ac0, RZ ;  /* 0x00006ac06f4a7810 */ /* 0x000fc60007ffe0ff */
[C---:B------:R-:W-:Y:S02]  /*1c80*/  IMAD.U32 R33, R109.reuse, 0x2, R30 ;  /* 0x000000026d217824 */ /* 0x040fe400078e001e */
[----:B------:R-:W-:Y:S02]  /*1c90*/  IMAD.U32 R74, R109, 0x2, R74 ;  /* 0x000000026d4a7824 */ /* 0x000fe400078e004a */
[----:B------:R-:W-:Y:S02]  /*1ca0*/  HMMA.16816.F16 R38, R20, R26, R82 ;  /* 0x0000001a1426723c */ /* 0x000fe40000000852 */
[----:B------:R-:W-:Y:S04]  /*1cb0*/  LDSM.16.MT88.4 R32, [R33] ;  /* 0x000000002120783b */ /* 0x000fe80000004200 */
[----:B------:R-:W-:Y:S01]  /*1cc0*/  LDSM.16.MT88.4 R80, [R74] ;  /* 0x000000004a50783b */ /* 0x000fe20000004200 */
[----:B------:R-:W-:Y:S01]  /*1cd0*/  IADD3 R20, R111, 0x59c0, RZ ;  /* 0x000059c06f147810 */ /* 0x000fe20007ffe0ff */
[----:B-1----:R-:W-:Y:S01]  /*1ce0*/  HMMA.16816.F16 R14, R16, R88, R14 ;  /* 0x00000058100e723c */ /* 0x002fe2000000080e */
[----:B------:R-:W-:-:S02]  /*1cf0*/  IADD3 R21, R73, 0x40, RZ ;  /* 0x0000004049157810 */ /* 0x000fc40007ffe0ff */
[----:B------:R-:W-:Y:S01]  /*1d00*/  IADD3 R22, R111, 0x59e0, RZ ;  /* 0x000059e06f167810 */ /* 0x000fe20007ffe0ff */
[----:B------:R-:W-:Y:S01]  /*1d10*/  IMAD.U32 R48, R109, 0x2, R20 ;  /* 0x000000026d307824 */ /* 0x000fe200078e0014 */
[C---:B------:R-:W-:Y:S01]  /*1d20*/  IADD3 R26, R111.reuse, 0x5a20, RZ ;  /* 0x00005a206f1a7810 */ /* 0x040fe20007ffe0ff */
[C---:B------:R-:W-:Y:S01]  /*1d30*/  IMAD.U32 R56, R72.reuse, 0x2, R21 ;  /* 0x0000000248387824 */ /* 0x040fe200078e0015 */
[----:B------:R-:W-:Y:S01]  /*1d40*/  IADD3 R20, R111, 0x6a80, RZ ;  /* 0x00006a806f147810 */ /* 0x000fe20007ffe0ff */
[C---:B------:R-:W-:Y:S01]  /*1d50*/  IMAD.U32 R96, R109.reuse, 0x2, R22 ;  /* 0x000000026d607824 */ /* 0x040fe200078e0016 */
[C---:B------:R-:W-:Y:S01]  /*1d60*/  HMMA.16816.F16 R36, R16.reuse, R60, R36 ;  /* 0x0000003c1024723c */ /* 0x040fe20000000824 */
[C---:B------:R-:W-:Y:S01]  /*1d70*/  IMAD.U32 R84, R109.reuse, 0x2, R26 ;  /* 0x000000026d547824 */ /* 0x040fe200078e001a */
[----:B------:R-:W1:Y:S01]  /*1d80*/  LDSM.16.MT88.4 R48, [R48] ;  /* 0x000000003030783b */ /* 0x000e620000004200 */
[----:B------:R-:W-:Y:S01]  /*1d90*/  IMAD.U32 R22, R109, 0x2, R28 ;  /* 0x000000026d167824 */ /* 0x000fe200078e001c */
[----:B------:R-:W-:Y:S01]  /*1da0*/  IADD3 R73, R73, 0x60, RZ ;  /* 0x0000006049497810 */ /* 0x000fe20007ffe0ff */
[----:B------:R-:W-:Y:S01]  /*1db0*/  IMAD.U32 R28, R109, 0x2, R20 ;  /* 0x000000026d1c7824 */ /* 0x000fe200078e0014 */
[----:B------:R-:W-:Y:S02]  /*1dc0*/  LDSM.16.M88.4 R56, [R56] ;  /* 0x000000003838783b */ /* 0x000fe40000000200 */
[C---:B------:R-:W-:Y:S02]  /*1dd0*/  HMMA.16816.F16 R92, R16.reuse, R62, R92 ;  /* 0x0000003e105c723c */ /* 0x040fe4000000085c */
[----:B------:R-:W3:Y:S04]  /*1de0*/  LDSM.16.MT88.4 R24, [R24] ;  /* 0x000000001818783b */ /* 0x000ee80000004200 */
[----:B------:R-:W4:Y:S02]  /*1df0*/  LDSM.16.MT88.4 R84, [R84] ;  /* 0x000000005454783b */ /* 0x000f240000004200 */
[C---:B------:R-:W-:Y:S02]  /*1e00*/  HMMA.16816.F16 R90, R16.reuse, R90, R70 ;  /* 0x0000005a105a723c */ /* 0x040fe40000000846 */
[----:B------:R-:W5:Y:S04]  /*1e10*/  LDSM.16.MT88.4 R96, [R96] ;  /* 0x000000006060783b */ /* 0x000f680000004200 */
[----:B------:R-:W5:Y:S02]  /*1e20*/  LDSM.16.MT88.4 R20, [R22] ;  /* 0x000000001614783b */ /* 0x000f640000004200 */
[C---:B--2---:R-:W-:Y:S02]  /*1e30*/  HMMA.16816.F16 R94, R16.reuse, R42, R94 ;  /* 0x0000002a105e723c */ /* 0x044fe4000000085e */
[----:B------:R-:W2:Y:S06]  /*1e40*/  LDSM.16.MT88.4 R28, [R28] ;  /* 0x000000001c1c783b */ /* 0x000eac0000004200 */
[----:B-1----:R-:W-:Y:S08]  /*1e50*/  HMMA.16816.F16 R102, R16, R48, R102 ;  /* 0x000000301066723c */ /* 0x002ff00000000866 */
[----:B---3--:R-:W-:Y:S07]  /*1e60*/  HMMA.16816.F16 R14, R56, R24, R14 ;  /* 0x00000018380e723c */ /* 0x008fee000000080e */
[----:B------:R-:W-:Y:S01]  /*1e70*/  IADD3 R24, R111, 0x6ae0, RZ ;  /* 0x00006ae06f187810 */ /* 0x000fe20007ffe0ff */
[----:B----4-:R-:W-:Y:S01]  /*1e80*/  HMMA.16816.F16 R88, R16, R84, R64 ;  /* 0x000000541058723c */ /* 0x010fe20000000840 */
[----:B------:R-:W-:-:S03]  /*1e90*/  IMAD.U32 R25, R72, 0x2, R73 ;  /* 0x0000000248197824 */ /* 0x000fc600078e0049 */
[----:B------:R-:W-:Y:S01]  /*1ea0*/  IMAD.U32 R76, R109, 0x2, R24 ;  /* 0x000000026d4c7824 */ /* 0x000fe200078e0018 */
[----:B------:R-:W-:-:S03]  /*1eb0*/  IADD3 R24, R111, 0x6b60, RZ ;  /* 0x00006b606f187810 */ /* 0x000fc60007ffe0ff */
[----:B-----5:R-:W-:Y:S02]  /*1ec0*/  HMMA.16816.F16 R100, R16, R96, R100 ;  /* 0x000000601064723c */ /* 0x020fe40000000864 */
[----:B------:R-:W-:Y:S01]  /*1ed0*/  IMAD.U32 R60, R109, 0x2, R24 ;  /* 0x000000026d3c7824 */ /* 0x000fe200078e0018 */
[----:B------:R-:W1:Y:S01]  /*1ee0*/  LDSM.16.MT88.4 R76, [R76] ;  /* 0x000000004c4c783b */ /* 0x000e620000004200 */
[----:B------:R-:W-:-:S04]  /*1ef0*/  IADD3 R24, R111, 0x7ba0, RZ ;  /* 0x00007ba06f187810 */ /* 0x000fc80007ffe0ff */
[----:B------:R-:W-:Y:S01]  /*1f00*/  HMMA.16816.F16 R84, R16, R20, R52 ;  /* 0x000000141054723c */ /* 0x000fe20000000834 */
[----:B------:R-:W-:Y:S01]  /*1f10*/  LDSM.16.MT88.4 R60, [R60] ;  /* 0x000000003c3c783b */ /* 0x000fe20000004200 */
[----:B------:R-:W-:-:S06]  /*1f20*/  IMAD.U32 R48, R109, 0x2, R24 ;  /* 0x000000026d307824 */ /* 0x000fcc00078e0018 */
[C---:B------:R-:W-:Y:S01]  /*1f30*/  HMMA.16816.F16 R104, R16.reuse, R50, R104 ;  /* 0x000000321068723c */ /* 0x040fe20000000868 */
[----:B------:R-:W-:Y:S07]  /*1f40*/  LDSM.16.MT88.4 R48, [R48] ;  /* 0x000000003030783b */ /* 0x000fee0000004200 */
[C---:B------:R-:W-:Y:S08]  /*1f50*/  HMMA.16816.F16 R98, R16.reuse, R98, R68 ;  /* 0x000000621062723c */ /* 0x040ff00000000844 */
[C---:B------:R-:W-:Y:S08]  /*1f60*/  HMMA.16816.F16 R96, R16.reuse, R40, R66 ;  /* 0x000000281060723c */ /* 0x040ff00000000842 */
[C---:B------:R-:W-:Y:S08]  /*1f70*/  HMMA.16816.F16 R86, R16.reuse, R86, R54 ;  /* 0x000000561056723c */ /* 0x040ff00000000836 */
[C---:B------:R-:W-:Y:S08]  /*1f80*/  HMMA.16816.F16 R22, R16.reuse, R22, R46 ;  /* 0x000000161016723c */ /* 0x040ff0000000082e */
[C---:B------:R-:W-:Y:S07]  /*1f90*/  HMMA.16816.F16 R20, R16.reuse, R32, R44 ;  /* 0x000000201014723c */ /* 0x040fee000000082c */
[C---:B------:R-:W-:Y:S01]  /*1fa0*/  IADD3 R32, R111.reuse, 0x7c00, RZ ;  /* 0x00007c006f207810 */ /* 0x040fe20007ffe0ff */
[----:B------:R-:W-:Y:S07]  /*1fb0*/  HMMA.16816.F16 R18, R16, R34, R38 ;  /* 0x000000221012723c */ /* 0x000fee0000000826 */
[----:B------:R-:W-:Y:S01]  /*1fc0*/  IADD3 R34, R111, 0x7c20, RZ ;  /* 0x00007c206f227810 */ /* 0x000fe20007ffe0ff */
[----:B--2---:R-:W-:Y:S04]  /*1fd0*/  HMMA.16816.F16 R16, R56, R28, R36 ;  /* 0x0000001c3810723c */ /* 0x004fe80000000824 */
[----:B------:R-:W-:-:S03]  /*1fe0*/  IMAD.U32 R34, R109, 0x2, R34 ;  /* 0x000000026d227824 */ /* 0x000fc600078e0022 */
[C---:B------:R-:W-:Y:S01]  /*1ff0*/  IADD3 R28, R111.reuse, 0x6b20, RZ ;  /* 0x00006b206f1c7810 */ /* 0x040fe20007ffe0ff */
[C---:B------:R-:W-:Y:S01]  /*2000*/  HMMA.16816.F16 R92, R56.reuse, R30, R92 ;  /* 0x0000001e385c723c */ /* 0x040fe2000000085c */
[----:B------:R-:W-:Y:S01]  /*2010*/  IADD3 R36, R111, 0x7c40, RZ ;  /* 0x00007c406f247810 */ /* 0x000fe20007ffe0ff */
[C---:B------:R-:W-:Y:S02]  /*2020*/  IMAD.U32 R37, R109.reuse, 0x2, R32 ;  /* 0x000000026d257824 */ /* 0x040fe400078e0020 */
[----:B------:R-:W-:Y:S01]  /*2030*/  IMAD.U32 R68, R109, 0x2, R28 ;  /* 0x000000026d447824 */ /* 0x000fe200078e001c */
[C---:B------:R-:W-:Y:S01]  /*2040*/  IADD3 R28, R111.reuse, 0x7bc0, RZ ;  /* 0x00007bc06f1c7810 */ /* 0x040fe20007ffe0ff */
[----:B------:R-:W-:Y:S01]  /*2050*/  LDSM.16.MT88.4 R32, [R34] ;  /* 0x000000002220783b */ /* 0x000fe20000004200 */
[----:B------:R-:W-:Y:S01]  /*2060*/  IADD3 R30, R111, 0x6b40, RZ ;  /* 0x00006b406f1e7810 */ /* 0x000fe20007ffe0ff */
[----:B------:R-:W-:Y:S02]  /*2070*/  HMMA.16816.F16 R90, R56, R26, R90 ;  /* 0x0000001a385a723c */ /* 0x000fe4000000085a */
[----:B------:R-:W2:Y:S01]  /*2080*/  LDSM.16.MT88.4 R68, [R68] ;  /* 0x000000004444783b */ /* 0x000ea20000004200 */
[----:B------:R-:W-:-:S02]  /*2090*/  IMAD.U32 R44, R109, 0x2, R28 ;  /* 0x000000026d2c7824 */ /* 0x000fc400078e001c */
[----:B------:R-:W-:Y:S01]  /*20a0*/  IMAD.U32 R64, R109, 0x2, R30 ;  /* 0x000000026d407824 */ /* 0x000fe200078e001e */
[----:B------:R-:W-:Y:S01]  /*20b0*/  IADD3 R30, R111, 0x7be0, RZ ;  /* 0x00007be06f1e7810 */ /* 0x000fe20007ffe0ff */
[----:B------:R-:W-:Y:S01]  /*20c0*/  IMAD.U32 R28, R109, 0x2, R36 ;  /* 0x000000026d1c7824 */ /* 0x000fe200078e0024 */
[----:B------:R-:W-:Y:S01]  /*20d0*/  IADD3 R26, R111, 0x6b00, RZ ;  /* 0x00006b006f1a7810 */ /* 0x000fe20007ffe0ff */
[----:B------:R-:W-:Y:S01]  /*20e0*/  HMMA.16816.F16 R102, R56, R80, R102 ;  /* 0x000000503866723c */ /* 0x000fe20000000866 */
[----:B------:R-:W-:Y:S01]  /*20f0*/  LDSM.16.MT88.4 R44, [R44] ;  /* 0x000000002c2c783b */ /* 0x000fe20000004200 */
[C---:B------:R-:W-:Y:S02]  /*2100*/  IMAD.U32 R40, R109.reuse, 0x2, R30 ;  /* 0x000000026d287824 */ /* 0x040fe400078e001e */
[----:B------:R-:W-:Y:S01]  /*2110*/  IMAD.U32 R72, R109, 0x2, R26 ;  /* 0x000000026d487824 */ /* 0x000fe200078e001a */
[----:B------:R-:W3:Y:S01]  /*2120*/  LDSM.16.MT88.4 R64, [R64] ;  /* 0x000000004040783b */ /* 0x000ee20000004200 */
[----:B------:R-:W-:-:S02]  /*2130*/  IADD3 R26, R111, 0x7b80, RZ ;  /* 0x00007b806f1a7810 */ /* 0x000fc40007ffe0ff */
[----:B------:R-:W-:Y:S01]  /*2140*/  IADD3 R80, R111, 0x7c60, RZ ;  /* 0x00007c606f507810 */ /* 0x000fe20007ffe0ff */
[C---:B------:R-:W-:Y:S01]  /*2150*/  HMMA.16816.F16 R104, R56.reuse, R82, R104 ;  /* 0x000000523868723c */ /* 0x040fe20000000868 */
[----:B------:R-:W4:Y:S01]  /*2160*/  LDSM.16.MT88.4 R72, [R72] ;  /* 0x000000004848783b */ /* 0x000f220000004200 */
[C---:B------:R-:W-:Y:S02]  /*2170*/  IMAD.U32 R52, R109.reuse, 0x2, R26 ;  /* 0x000000026d347824 */ /* 0x040fe400078e001a */
[----:B------:R-:W-:Y:S01]  /*2180*/  IMAD.U32 R80, R109, 0x2, R80 ;  /* 0x000000026d507824 */ /* 0x000fe200078e0050 */
[----:B------:R-:W5:Y:S03]  /*2190*/  LDSM.16.M88.4 R24, [R25] ;  /* 0x000000001918783b */ /* 0x000f660000000200 */
[C---:B-1----:R-:W-:Y:S01]  /*21a0*/  HMMA.16816.F16 R76, R56.reuse, R76, R100 ;  /* 0x0000004c384c723c */ /* 0x042fe20000000864 */
[----:B------:R-:W1:Y:S04]  /*21b0*/  LDSM.16.MT88.4 R52, [R52] ;  /* 0x000000003434783b */ /* 0x000e680000004200 */
[----:B------:R-:W1:Y:S03]  /*21c0*/  LDSM.16.MT88.4 R40, [R40] ;  /* 0x000000002828783b */ /* 0x000e660000004200 */
[C---:B------:R-:W-:Y:S01]  /*21d0*/  HMMA.16816.F16 R78, R56.reuse, R78, R98 ;  /* 0x0000004e384e723c */ /* 0x040fe20000000862 */
[----:B------:R-:W1:Y:S04]  /*21e0*/  LDSM.16.MT88.4 R36, [R37] ;  /* 0x000000002524783b */ /* 0x000e680000004200 */
[----:B------:R-:W1:Y:S03]  /*21f0*/  LDSM.16.MT88.4 R28, [R28] ;  /* 0x000000001c1c783b */ /* 0x000e660000004200 */
[C---:B--2---:R-:W-:Y:S01]  /*2200*/  HMMA.16816.F16 R68, R56.reuse, R68, R88 ;  /* 0x000000443844723c */ /* 0x044fe20000000858 */
[----:B------:R-:W2:Y:S07]  /*2210*/  LDSM.16.MT88.4 R80, [R80] ;  /* 0x000000005050783b */ /* 0x000eae0000004200 */
[C---:B------:R-:W-:Y:S08]  /*2220*/  HMMA.16816.F16 R70, R56.reuse, R70, R86 ;  /* 0x000000463846723c */ /* 0x040ff00000000856 */
[C---:B---3--:R-:W-:Y:S08]  /*2230*/  HMMA.16816.F16 R64, R56.reuse, R64, R84 ;  /* 0x000000403840723c */ /* 0x048ff00000000854 */
[C---:B----4-:R-:W-:Y:S08]  /*2240*/  HMMA.16816.F16 R72, R56.reuse, R72, R96 ;  /* 0x000000483848723c */ /* 0x050ff00000000860 */
[C---:B------:R-:W-:Y:S08]  /*2250*/  HMMA.16816.F16 R74, R56.reuse, R74, R94 ;  /* 0x0000004a384a723c */ /* 0x040ff0000000085e */
[C---:B------:R-:W-:Y:S08]  /*2260*/  HMMA.16816.F16 R22, R56.reuse, R66, R22 ;  /* 0x000000423816723c */ /* 0x040ff00000000816 */
[C---:B------:R-:W-:Y:S08]  /*2270*/  HMMA.16816.F16 R20, R56.reuse, R60, R20 ;  /* 0x0000003c3814723c */ /* 0x040ff00000000814 */
[----:B------:R-:W-:Y:S08]  /*2280*/  HMMA.16816.F16 R56, R56, R62, R18 ;  /* 0x0000003e3838723c */ /* 0x000ff00000000812 */
[C---:B-----5:R-:W-:Y:S08]  /*2290*/  HMMA.16816.F16 R14, R24.reuse, R48, R14 ;  /* 0x00000030180e723c */ /* 0x060ff0000000080e */
[C---:B-1----:R-:W-:Y:S08]  /*22a0*/  HMMA.16816.F16 R16, R24.reuse, R52, R16 ;  /* 0x000000341810723c */ /* 0x042ff00000000810 */
[C---:B------:R-:W-:Y:S08]  /*22b0*/  HMMA.16816.F16 R92, R24.reuse, R54, R92 ;  /* 0x00000036185c723c */ /* 0x040ff0000000085c */
        /* <DEDUP_REMOVED lines=11> */
[C---:B--2---:R-:W-:Y:S08]  /*2370*/  HMMA.16816.F16 R80, R24.reuse, R80, R20 ;  /* 0x000000501850723c */ /* 0x044ff00000000814 */
[----:B------:R-:W-:Y:S01]  /*2380*/  HMMA.16816.F16 R82, R24, R82, R56 ;  /* 0x000000521852723c */ /* 0x000fe20000000838 */
[----:B------:R-:W-:Y:S10]  /*2390*/  @!UPT UIADD3 URZ, URZ, URZ, URZ ;  /* 0x0000003f3f3ff290 */ /* 0x000ff4000fffe03f */
[----:B------:R-:W-:Y:S11]  /*23a0*/  BRA `(.L_x_25) ;  /* 0x0000179000007947 */ /* 0x000ff60003800000 */
.L_x_24:
[----:B------:R-:W-:-:S04]  /*23b0*/  IADD3 R21, R6, 0x1, RZ ;  /* 0x0000000106157810 */ /* 0x000fc80007ffe0ff */
[----:B------:R-:W-:-:S13]  /*23c0*/  ISETP.GE.AND P0, PT, R21, R2, PT ;  /* 0x000000021500720c */ /* 0x000fda0003f06270 */
[----:B------:R-:W-:Y:S05]  /*23d0*/  @!P0 BRA `(.L_x_26) ;  /* 0x0000002000008947 */ /* 0x000fea0003800000 */
[----:B------:R-:W-:-:S04]  /*23e0*/  DEPBAR.LE SB0, 0x0 ;  /* 0x000080000000791a */ /* 0x000fc80000000000 */
[----:B------:R-:W-:Y:S05]  /*23f0*/  BRA `(.L_x_25) ;  /* 0x0000174000007947 */ /* 0x000fea0003800000 */
.L_x_26:
[----:B------:R-:W-:Y:S01]  /*2400*/  ISETP.GT.AND P0, PT, R20, 0x1ff, PT ;  /* 0x000001ff1400780c */ /* 0x000fe20003f04270 */
[----:B------:R-:W-:-:S12]  /*2410*/  BSSY B0, `(.L_x_27) ;  /* 0x00000c2000007945 */ /* 0x000fd80003800000 */
[----:B------:R-:W-:Y:S05]  /*2420*/  @P0 BRA `(.L_x_28) ;  /* 0x00000c0000000947 */ /* 0x000fea0003800000 */
[C---:B------:R-:W-:Y:S01]  /*2430*/  IMNMX R22, R20.reuse, 0x1e0, !PT ;  /* 0x000001e014167817 */ /* 0x040fe20007800200 */
[----:B------:R-:W-:Y:S03]  /*2440*/  BSSY B1, `(.L_x_29) ;  /* 0x000004e000017945 */ /* 0x000fe60003800000 */
[----:B------:R-:W-:Y:S01]  /*2450*/  IADD3 R26, -R20, 0x1f, R22 ;  /* 0x0000001f141a7810 */ /* 0x000fe20007ffe116 */
[----:B------:R-:W-:-:S03]  /*2460*/  IMAD.MOV.U32 R22, RZ, RZ, R20 ;  /* 0x000000ffff167224 */ /* 0x000fc600078e0014 */
[----:B------:R-:W-:-:S04]  /*2470*/  LEA.HI R23, R26, 0x1, RZ, 0x1b ;  /* 0x000000011a177811 */ /* 0x000fc800078fd8ff */
[----:B------:R-:W-:-:S13]  /*2480*/  LOP3.LUT P0, RZ, R23, 0x3, RZ, 0xc0, !PT ;  /* 0x0000000317ff7812 */ /* 0x000fda000780c0ff */
[----:B------:R-:W-:Y:S05]  /*2490*/  @!P0 BRA `(.L_x_30) ;  /* 0x0000048000008947 */ /* 0x000fea0003800000 */
[----:B------:R-:W-:Y:S01]  /*24a0*/  IMAD R22, R6, 0x40, R106 ;  /* 0x0000004006167824 */ /* 0x000fe200078e026a */
[----:B------:R-:W-:Y:S01]  /*24b0*/  LOP3.LUT R27, R23, 0x3, RZ, 0xc0, !PT ;  /* 0x00000003171b7812 */ /* 0x000fe200078ec0ff */
[----:B------:R-:W-:Y:S03]  /*24c0*/  BSSY B2, `(.L_x_31) ;  /* 0x0000015000027945 */ /* 0x000fe60003800000 */
[----:B------:R-:W-:Y:S01]  /*24d0*/  IADD3 R25, R22, 0x40, RZ ;  /* 0x0000004016197810 */ /* 0x000fe20007ffe0ff */
[----:B------:R-:W-:Y:S01]  /*24e0*/  IMAD.IADD R22, R108, 0x1, R13 ;  /* 0x000000016c167824 */ /* 0x000fe200078e020d */
[----:B------:R-:W-:Y:S02]  /*24f0*/  ISETP.NE.AND P1, PT, R27, 0x1, PT ;  /* 0x000000011b00780c */ /* 0x000fe40003f25270 */
[----:B------:R-:W-:-:S04]  /*2500*/  ISETP.GE.AND P0, PT, R25, c[0x0][0x180], PT ;  /* 0x0000600019007a0c */ /* 0x000fc80003f06270 */
[----:B------:R-:W-:-:S13]  /*2510*/  ISETP.GE.OR P0, PT, R22, c[0x0][0x178], P0 ;  /* 0x00005e0016007a0c */ /* 0x000fda0000706670 */
[----:B------:R-:W-:Y:S05]  /*2520*/  @P0 BRA `(.L_x_32) ;  /* 0x000000e000000947 */ /* 0x000fea0003800000 */
[----:B------:R-:W-:Y:S01]  /*2530*/  IMAD R24, R22, c[0x0][0x180], RZ ;  /* 0x0000600016187a24 */ /* 0x000fe200078e02ff */
[----:B------:R-:W-:Y:S01]  /*2540*/  LOP3.LUT R22, R21, 0x1, RZ, 0xc0, !PT ;  /* 0x0000000115167812 */ /* 0x000fe200078ec0ff */
[----:B------:R-:W-:Y:S01]  /*2550*/  IMAD R23, R13, 0x48, R106 ;  /* 0x000000480d177824 */ /* 0x000fe200078e026a */
[----:B------:R-:W-:Y:S02]  /*2560*/  SHF.R.S32.HI R29, RZ, 0x1f, R25 ;  /* 0x0000001fff1d7819 */ /* 0x000fe40000011419 */
[----:B------:R-:W-:Y:S01]  /*2570*/  IADD3 R28, P0, R25, R24, RZ ;  /* 0x00000018191c7210 */ /* 0x000fe20007f1e0ff */
[----:B------:R-:W-:-:S03]  /*2580*/  IMAD R25, R22, 0x1200, R23 ;  /* 0x0000120016197824 */ /* 0x000fc600078e0217 */
[----:B------:R-:W-:Y:S01]  /*2590*/  LEA.HI.X.SX32 R29, R24, R29, 0x1, P0 ;  /* 0x0000001d181d7211 */ /* 0x000fe200000f0eff */
[----:B------:R-:W-:Y:S01]  /*25a0*/  IMAD.SHL.U32 R25, R25, 0x2, RZ ;  /* 0x0000000219197824 */ /* 0x000fe200078e00ff */
[----:B------:R-:W-:-:S04]  /*25b0*/  LEA R22, P0, R28, c[0x0][0x160], 0x1 ;  /* 0x000058001c167a11 */ /* 0x000fc800078008ff */
[----:B------:R-:W-:-:S05]  /*25c0*/  LEA.HI.X R23, R28, c[0x0][0x164], R29, 0x1, P0 ;  /* 0x000059001c177a11 */ /* 0x000fca00000f0c1d */
[----:B------:R-:W-:Y:S01]  /*25d0*/  @!PT LDS RZ, [RZ] ;  /* 0x00000000fffff984 */ /* 0x000fe20000000800 */
[----:B------:R-:W-:Y:S01]  /*25e0*/  @!PT LDS RZ, [RZ] ;  /* 0x00000000fffff984 */ /* 0x000fe20000000800 */
[----:B------:R-:W-:Y:S01]  /*25f0*/  @!PT LDS RZ, [RZ] ;  /* 0x00000000fffff984 */ /* 0x000fe20000000800 */
[----:B------:R1:W-:Y:S04]  /*2600*/  LDGSTS.E.128 [R25+0x80], [R22.64] ;  /* 0x0008000016197fae */ /* 0x0003e8000b921c44 */
.L_x_32:
[----:B------:R-:W-:Y:S05]  /*2610*/  BSYNC B2 ;  /* 0x0000000000027941 */ /* 0x000fea0003800000 */
.L_x_31:
[----:B-1----:R-:W-:Y:S01]  /*2620*/  IADD3 R22, R20, 0x20, RZ ;  /* 0x0000002014167810 */ /* 0x002fe20007ffe0ff */
[----:B------:R-:W-:Y:S05]  /*2630*/  @!P1 BRA `(.L_x_30) ;  /* 0x000002e000009947 */ /* 0x000fea0003800000 */
[----:B------:R-:W-:Y:S01]  /*2640*/  IMAD R22, R6, 0x40, R3 ;  /* 0x0000004006167824 */ /* 0x000fe200078e0203 */
[----:B------:R-:W-:Y:S01]  /*2650*/  BSSY B2, `(.L_x_33) ;  /* 0x0000015000027945 */ /* 0x000fe20003800000 */
[----:B------:R-:W-:-:S03]  /*2660*/  ISETP.NE.AND P1, PT, R27, 0x2, PT ;  /* 0x000000021b00780c */ /* 0x000fc60003f25270 */
[----:B------:R-:W-:Y:S01]  /*2670*/  IADD3 R28, R22, 0x40, RZ ;  /* 0x00000040161c7810 */ /* 0x000fe20007ffe0ff */
[----:B------:R-:W-:-:S03]  /*2680*/  IMAD.IADD R22, R108, 0x1, R10 ;  /* 0x000000016c167824 */ /* 0x000fc600078e020a */
        /* <DEDUP_REMOVED lines=17> */
.L_x_34:
[----:B------:R-:W-:Y:S05]  /*27a0*/  BSYNC B2 ;  /* 0x0000000000027941 */ /* 0x000fea0003800000 */
.L_x_33:
[----:B-1----:R-:W-:Y:S01]  /*27b0*/  IADD3 R22, R20, 0x40, RZ ;  /* 0x0000004014167810 */ /* 0x002fe20007ffe0ff */
[----:B------:R-:W-:Y:S05]  /*27c0*/  @!P1 BRA `(.L_x_30) ;  /* 0x0000015000009947 */ /* 0x000fea0003800000 */
[----:B------:R-:W-:Y:S02]  /*27d0*/  IMAD R22, R6, 0x40, R5 ;  /* 0x0000004006167824 */ /* 0x000fe400078e0205 */
[----:B------:R-:W-:-:S03]  /*27e0*/  IMAD.IADD R23, R108, 0x1, R12 ;  /* 0x000000016c177824 */ /* 0x000fc600078e020c */
[----:B------:R-:W-:Y:S02]  /*27f0*/  IADD3 R27, R22, 0x40, RZ ;  /* 0x00000040161b7810 */ /* 0x000fe40007ffe0ff */
[----:B------:R-:W-:Y:S02]  /*2800*/  IADD3 R22, R20, 0x60, RZ ;  /* 0x0000006014167810 */ /* 0x000fe40007ffe0ff */
        /* <DEDUP_REMOVED lines=17> */
.L_x_30:
[----:B------:R-:W-:Y:S05]  /*2920*/  BSYNC B1 ;  /* 0x0000000000017941 */ /* 0x000fea0003800000 */
.L_x_29:
[----:B------:R-:W-:-:S13]  /*2930*/  ISETP.GE.U32.AND P0, PT, R26, 0x60, PT ;  /* 0x000000601a00780c */ /* 0x000fda0003f06070 */
[----:B------:R-:W-:Y:S05]  /*2940*/  @!P0 BRA `(.L_x_28) ;  /* 0x000006e000008947 */ /* 0x000fea0003800000 */
[----:B-1----:R-:W-:-:S03]  /*2950*/  IMAD.SHL.U32 R23, R22, 0x8, RZ ;  /* 0x0000000816177824 */ /* 0x002fc600078e00ff */
.L_x_37:
[----:B------:R-:W-:Y:S01]  /*2960*/  IADD3 R24, R22, 0x20, RZ ;  /* 0x0000002016187810 */ /* 0x000fe20007ffe0ff */
[----:B------:R-:W-:Y:S01]  /*2970*/  BSSY B1, `(.L_x_35) ;  /* 0x0000068000017945 */ /* 0x000fe20003800000 */
[C---:B------:R-:W-:Y:S02]  /*2980*/  IADD3 R31, R23.reuse, 0x200, RZ ;  /* 0x00000200171f7810 */ /* 0x040fe40007ffe0ff */
[----:B------:R-:W-:Y:S02]  /*2990*/  SHF.R.S32.HI R25, RZ, 0x1f, R24 ;  /* 0x0000001fff197819 */ /* 0x000fe40000011418 */
[----:B------:R-:W-:Y:S02]  /*29a0*/  IADD3 R27, R23, 0x100, RZ ;  /* 0x00000100171b7810 */ /* 0x000fe40007ffe0ff */
[----:B------:R-:W-:Y:S02]  /*29b0*/  LEA.HI R26, R25, R24, RZ, 0x3 ;  /* 0x00000018191a7211 */ /* 0x000fe400078f18ff */
[----:B------:R-:W-:-:S02]  /*29c0*/  SHF.R.S32.HI R24, RZ, 0x1f, R23 ;  /* 0x0000001fff187819 */ /* 0x000fc40000011417 */
[----:B------:R-:W-:Y:S02]  /*29d0*/  SHF.R.S32.HI R32, RZ, 0x1f, R31 ;  /* 0x0000001fff207819 */ /* 0x000fe4000001141f */
[----:B------:R-:W-:Y:S02]  /*29e0*/  LEA.HI R24, R24, R23, RZ, 0x6 ;  /* 0x0000001718187211 */ /* 0x000fe400078f30ff */
[----:B------:R-:W-:Y:S02]  /*29f0*/  SHF.R.S32.HI R28, RZ, 0x1f, R27 ;  /* 0x0000001fff1c7819 */ /* 0x000fe4000001141b */
[----:B------:R-:W-:Y:S02]  /*2a00*/  LOP3.LUT R24, R24, 0xffffffc0, RZ, 0xc0, !PT ;  /* 0xffffffc018187812 */ /* 0x000fe400078ec0ff */
[----:B------:R-:W-:Y:S02]  /*2a10*/  LEA.HI R32, R32, R31, RZ, 0x6 ;  /* 0x0000001f20207211 */ /* 0x000fe400078f30ff */
[----:B------:R-:W-:Y:S01]  /*2a20*/  SHF.R.S32.HI R25, RZ, 0x1f, R22 ;  /* 0x0000001fff197819 */ /* 0x000fe20000011416 */
[----:B------:R-:W-:Y:S01]  /*2a30*/  IMAD.IADD R33, R23, 0x1, -R24 ;  /* 0x0000000117217824 */ /* 0x000fe200078e0a18 */
[----:B------:R-:W-:-:S02]  /*2a40*/  LEA.HI R28, R28, R27, RZ, 0x6 ;  /* 0x0000001b1c1c7211 */ /* 0x000fc400078f30ff */
[----:B------:R-:W-:Y:S01]  /*2a50*/  LOP3.LUT R32, R32, 0xffffffc0, RZ, 0xc0, !PT ;  /* 0xffffffc020207812 */ /* 0x000fe200078ec0ff */
[----:B------:R-:W-:Y:S01]  /*2a60*/  IMAD R24, R6, 0x40, R33 ;  /* 0x0000004006187824 */ /* 0x000fe200078e0221 */
[----:B------:R-:W-:Y:S02]  /*2a70*/  IADD3 R29, R22, 0x40, RZ ;  /* 0x00000040161d7810 */ /* 0x000fe40007ffe0ff */
[----:B------:R-:W-:Y:S01]  /*2a80*/  LEA.HI R25, R25, R22, RZ, 0x3 ;  /* 0x0000001619197211 */ /* 0x000fe200078f18ff */
[----:B------:R-:W-:Y:S01]  /*2a90*/  IMAD.IADD R44, R31, 0x1, -R32 ;  /* 0x000000011f2c7824 */ /* 0x000fe200078e0a20 */
[----:B------:R-:W-:Y:S02]  /*2aa0*/  LOP3.LUT R28, R28, 0xffffffc0, RZ, 0xc0, !PT ;  /* 0xffffffc01c1c7812 */ /* 0x000fe400078ec0ff */
[----:B------:R-:W-:Y:S02]  /*2ab0*/  SHF.R.S32.HI R30, RZ, 0x1f, R29 ;  /* 0x0000001fff1e7819 */ /* 0x000fe4000001141d */
[----:B------:R-:W-:Y:S01]  /*2ac0*/  SHF.R.S32.HI R31, RZ, 0x3, R25 ;  /* 0x00000003ff1f7819 */ /* 0x000fe20000011419 */
[----:B------:R-:W-:Y:S01]  /*2ad0*/  IMAD.IADD R34, R27, 0x1, -R28 ;  /* 0x000000011b227824 */ /* 0x000fe200078e0a1c */
[----:B------:R-:W-:Y:S01]  /*2ae0*/  IADD3 R36, R24, 0x40, RZ ;  /* 0x0000004018247810 */ /* 0x000fe20007ffe0ff */
[----:B------:R-:W-:Y:S01]  /*2af0*/  IMAD R25, R6, 0x40, R44 ;  /* 0x0000004006197824 */ /* 0x000fe200078e022c */
[----:B------:R-:W-:Y:S01]  /*2b00*/  LEA.HI R30, R30, R29, RZ, 0x3 ;  /* 0x0000001d1e1e7211 */ /* 0x000fe200078f18ff */
[----:B------:R-:W-:Y:S01]  /*2b10*/  IMAD.IADD R32, R108, 0x1, R31 ;  /* 0x000000016c207824 */ /* 0x000fe200078e021f */
[----:B------:R-:W-:Y:S01]  /*2b20*/  ISETP.GE.AND P1, PT, R36, c[0x0][0x180], PT ;  /* 0x0000600024007a0c */ /* 0x000fe20003f26270 */
[----:B------:R-:W-:Y:S01]  /*2b30*/  IMAD R24, R6, 0x40, R34 ;  /* 0x0000004006187824 */ /* 0x000fe200078e0222 */
[----:B------:R-:W-:-:S02]  /*2b40*/  SHF.R.S32.HI R39, RZ, 0x3, R30 ;  /* 0x00000003ff277819 */ /* 0x000fc4000001141e */
[----:B------:R-:W-:Y:S02]  /*2b50*/  IADD3 R28, R23, 0x300, RZ ;  /* 0x00000300171c7810 */ /* 0x000fe40007ffe0ff */
[----:B------:R-:W-:Y:S01]  /*2b60*/  SHF.R.S32.HI R35, RZ, 0x3, R26 ;  /* 0x00000003ff237819 */ /* 0x000fe2000001141a */
[----:B------:R-:W-:Y:S01]  /*2b70*/  IMAD.IADD R45, R108, 0x1, R39 ;  /* 0x000000016c2d7824 */ /* 0x000fe200078e0227 */
[----:B------:R-:W-:Y:S02]  /*2b80*/  ISETP.GE.OR P1, PT, R32, c[0x0][0x178], P1 ;  /* 0x00005e0020007a0c */ /* 0x000fe40000f26670 */
[----:B------:R-:W-:Y:S01]  /*2b90*/  IADD3 R46, R25, 0x40, RZ ;  /* 0x00000040192e7810 */ /* 0x000fe20007ffe0ff */
[----:B------:R-:W-:Y:S01]  /*2ba0*/  IMAD.IADD R37, R108, 0x1, R35 ;  /* 0x000000016c257824 */ /* 0x000fe200078e0223 */
[----:B------:R-:W-:Y:S02]  /*2bb0*/  IADD3 R38, R24, 0x40, RZ ;  /* 0x0000004018267810 */ /* 0x000fe40007ffe0ff */
[----:B------:R-:W-:-:S02]  /*2bc0*/  SHF.R.S32.HI R29, RZ, 0x1f, R28 ;  /* 0x0000001fff1d7819 */ /* 0x000fc4000001141c */
[----:B------:R-:W-:Y:S02]  /*2bd0*/  ISETP.GE.AND P2, PT, R46, c[0x0][0x180], PT ;  /* 0x000060002e007a0c */ /* 0x000fe40003f46270 */
[----:B------:R-:W-:Y:S02]  /*2be0*/  ISETP.GE.AND P0, PT, R38, c[0x0][0x180], PT ;  /* 0x0000600026007a0c */ /* 0x000fe40003f06270 */
[----:B------:R-:W-:Y:S01]  /*2bf0*/  LEA.HI R29, R29, R28, RZ, 0x6 ;  /* 0x0000001c1d1d7211 */ /* 0x000fe200078f30ff */
[----:B------:R-:W-:Y:S01]  /*2c00*/  @!P1 IMAD R25, R32, c[0x0][0x180], RZ ;  /* 0x0000600020199a24 */ /* 0x000fe200078e02ff */
[----:B------:R-:W-:Y:S01]  /*2c10*/  ISETP.GE.OR P2, PT, R45, c[0x0][0x178], P2 ;  /* 0x00005e002d007a0c */ /* 0x000fe20001746670 */
[----:B------:R-:W-:Y:S01]  /*2c20*/  @!P1 IMAD R24, R31, 0x48, R33 ;  /* 0x000000481f189824 */ /* 0x000fe200078e0221 */
[----:B------:R-:W-:Y:S02]  /*2c30*/  ISETP.GE.OR P0, PT, R37, c[0x0][0x178], P0 ;  /* 0x00005e0025007a0c */ /* 0x000fe40000706670 */
[----:B------:R-:W-:-:S02]  /*2c40*/  LOP3.LUT R29, R29, 0xffffffc0, RZ, 0xc0, !PT ;  /* 0xffffffc01d1d7812 */ /* 0x000fc400078ec0ff */
[----:B------:R-:W-:Y:S02]  /*2c50*/  IADD3 R27, R22, 0x60, RZ ;  /* 0x00000060161b7810 */ /* 0x000fe40007ffe0ff */
[----:B------:R-:W-:Y:S01]  /*2c60*/  @!P1 LOP3.LUT R53, R21, 0x1, RZ, 0xc0, !PT ;  /* 0x0000000115359812 */ /* 0x000fe200078ec0ff */
[----:B------:R-:W-:Y:S01]  /*2c70*/  IMAD.IADD R47, R28, 0x1, -R29 ;  /* 0x000000011c2f7824 */ /* 0x000fe200078e0a1d */
[----:B------:R-:W-:Y:S02]  /*2c80*/  SHF.R.S32.HI R26, RZ, 0x1f, R27 ;  /* 0x0000001fff1a7819 */ /* 0x000fe4000001141b */
[----:B------:R-:W-:Y:S01]  /*2c90*/  @!P1 SHF.R.S32.HI R28, RZ, 0x1f, R36 ;  /* 0x0000001fff1c9819 */ /* 0x000fe20000011424 */
[----:B------:R-:W-:Y:S01]  /*2ca0*/  @!P1 IMAD R31, R53, 0x1200, R24 ;  /* 0x00001200351f9824 */ /* 0x000fe200078e0218 */
[----:B------:R-:W-:Y:S01]  /*2cb0*/  @!P1 IADD3 R36, P3, R36, R25, RZ ;  /* 0x0000001924249210 */ /* 0x000fe20007f7e0ff */
[----:B------:R-:W-:Y:S01]  /*2cc0*/  @!P0 IMAD R24, R35, 0x48, R34 ;  /* 0x0000004823188824 */ /* 0x000fe200078e0222 */
[----:B------:R-:W-:Y:S01]  /*2cd0*/  LEA.HI R30, R26, R27, RZ, 0x3 ;  /* 0x0000001b1a1e7211 */ /* 0x000fe200078f18ff */
[----:B------:R-:W-:Y:S01]  /*2ce0*/  @!P2 IMAD R26, R39, 0x48, R44 ;  /* 0x00000048271aa824 */ /* 0x000fe200078e022c */
[----:B------:R-:W-:Y:S01]  /*2cf0*/  @!P0 LOP3.LUT R33, R21, 0x1, RZ, 0xc0, !PT ;  /* 0x0000000115218812 */ /* 0x000fe200078ec0ff */
[----:B------:R-:W-:Y:S01]  /*2d00*/  @!P2 IMAD R27, R45, c[0x0][0x180], RZ ;  /* 0x000060002d1baa24 */ /* 0x000fe200078e02ff */
[----:B------:R-:W-:Y:S01]  /*2d10*/  @!P1 LEA.HI.X.SX32 R39, R25, R28, 0x1, P3 ;  /* 0x0000001c19279211 */ /* 0x000fe200018f0eff */
[----:B------:R-:W-:Y:S01]  /*2d20*/  @!P0 IMAD R25, R37, c[0x0][0x180], RZ ;  /* 0x0000600025198a24 */ /* 0x000fe200078e02ff */
[----:B------:R-:W-:Y:S01]  /*2d30*/  @!P2 SHF.R.S32.HI R28, RZ, 0x1f, R46 ;  /* 0x0000001fff1ca819 */ /* 0x000fe2000001142e */
[----:B------:R-:W-:Y:S01]  /*2d40*/  @!P0 IMAD R33, R33, 0x1200, R24 ;  /* 0x0000120021218824 */ /* 0x000fe200078e0218 */
[----:B------:R-:W-:Y:S01]  /*2d50*/  @!P2 IADD3 R29, P5, R46, R27, RZ ;  /* 0x0000001b2e1da210 */ /* 0x000fe20007fbe0ff */
[----:B------:R-:W-:Y:S01]  /*2d60*/  @!P1 IMAD.SHL.U32 R31, R31, 0x2, RZ ;  /* 0x000000021f1f9824 */ /* 0x000fe200078e00ff */
[----:B------:R-:W-:Y:S01]  /*2d70*/  @!P2 LOP3.LUT R35, R21, 0x1, RZ, 0xc0, !PT ;  /* 0x000000011523a812 */ /* 0x000fe200078ec0ff */
[----:B------:R-:W-:Y:S01]  /*2d80*/  @!P0 IMAD.SHL.U32 R33, R33, 0x2, RZ ;  /* 0x0000000221218824 */ /* 0x000fe200078e00ff */
[----:B------:R-:W-:-:S02]  /*2d90*/  @!P0 SHF.R.S32.HI R24, RZ, 0x1f, R38 ;  /* 0x0000001fff188819 */ /* 0x000fc40000011426 */
[----:B------:R-:W-:Y:S01]  /*2da0*/  @!P0 IADD3 R34, P3, R38, R25, RZ ;  /* 0x0000001926228210 */ /* 0x000fe20007f7e0ff */
[----:B------:R-:W-:Y:S01]  /*2db0*/  @!P2 IMAD R35, R35, 0x1200, R26 ;  /* 0x000012002323a824 */ /* 0x000fe200078e021a */
[----:B------:R-:W-:Y:S02]  /*2dc0*/  @!P2 LEA.HI.X.SX32 R32, R27, R28, 0x1, P5 ;  /* 0x0000001c1b20a211 */ /* 0x000fe400028f0eff */
[----:B------:R-:W-:Y:S01]  /*2dd0*/  @!P2 LEA R28, P5, R29, c[0x0][0x160], 0x1 ;  /* 0x000058001d1caa11 */ /* 0x000fe200078a08ff */
[----:B------:R-:W-:Y:S01]  /*2de0*/  @!P2 IMAD.SHL.U32 R35, R35, 0x2, RZ ;  /* 0x000000022323a824 */ /* 0x000fe200078e00ff */
[----:B------:R-:W-:Y:S02]  /*2df0*/  @!P0 LEA.HI.X.SX32 R37, R25, R24, 0x1, P3 ;  /* 0x0000001819258211 */ /* 0x000fe400018f0eff */
[----:B------:R-:W-:Y:S02]  /*2e00*/  @!P1 LEA R24, P3, R36, c[0x0][0x160], 0x1 ;  /* 0x0000580024189a11 */ /* 0x000fe400078608ff */
[----:B------:R-:W-:-:S02]  /*2e10*/  @!P0 LEA R26, P4, R34, c[0x0][0x160], 0x1 ;  /* 0x00005800221a8a11 */ /* 0x000fc400078808ff */
[----:B------:R-:W-:Y:S01]  /*2e20*/  @!P2 LEA.HI.X R29, R29, c[0x0][0x164], R32, 0x1, P5 ;  /* 0x000059001d1daa11 */ /* 0x000fe200028f0c20 */
[----:B------:R-:W-:Y:S01]  /*2e30*/  IMAD R32, R6, 0x40, R47 ;  /* 0x0000004006207824 */ /* 0x000fe200078e022f */
[----:B------:R-:W-:Y:S02]  /*2e40*/  @!P1 LEA.HI.X R25, R36, c[0x0][0x164], R39, 0x1, P3 ;  /* 0x0000590024199a11 */ /* 0x000fe400018f0c27 */
[----:B------:R-:W-:Y:S02]  /*2e50*/  @!P0 LEA.HI.X R27, R34, c[0x0][0x164], R37, 0x1, P4 ;  /* 0x00005900221b8a11 */ /* 0x000fe400020f0c25 */
[----:B------:R-:W-:Y:S01]  /*2e60*/  SHF.R.S32.HI R37, RZ, 0x3, R30 ;  /* 0x00000003ff257819 */ /* 0x000fe2000001141e */
[----:B------:R-:W-:Y:S01]  /*2e70*/  @!PT LDS RZ, [RZ] ;  /* 0x00000000fffff984 */ /* 0x000fe20000000800 */
[----:B------:R-:W-:Y:S01]  /*2e80*/  @!PT LDS RZ, [RZ] ;  /* 0x00000000fffff984 */ /* 0x000fe20000000800 */
[----:B------:R-:W-:Y:S01]  /*2e90*/  @!PT LDS RZ, [RZ] ;  /* 0x00000000fffff984 */ /* 0x000fe20000000800 */
[----:B------:R1:W-:Y:S01]  /*2ea0*/  @!P1 LDGSTS.E.128 [R31+0x80], [R24.64] ;  /* 0x00080000181f9fae */ /* 0x0003e2000b921c44 */
[----:B------:R-:W-:Y:S02]  /*2eb0*/  IADD3 R39, R32, 0x40, RZ ;  /* 0x0000004020277810 */ /* 0x000fe40007ffe0ff */
[----:B------:R-:W-:Y:S01]  /*2ec0*/  IADD3 R30, R22, 0x80, RZ ;  /* 0x00000080161e7810 */ /* 0x000fe20007ffe0ff */
[----:B------:R1:W-:Y:S01]  /*2ed0*/  @!P0 LDGSTS.E.128 [R33+0x80], [R26.64] ;  /* 0x000800001a218fae */ /* 0x0003e2000b921c44 */
[----:B------:R-:W-:Y:S01]  /*2ee0*/  IMAD.IADD R32, R108, 0x1, R37 ;  /* 0x000000016c207824 */ /* 0x000fe200078e0225 */
[----:B------:R-:W-:-:S02]  /*2ef0*/  ISETP.GE.AND P1, PT, R39, c[0x0][0x180], PT ;  /* 0x0000600027007a0c */ /* 0x000fc40003f26270 */
[----:B------:R1:W-:Y:S01]  /*2f00*/  @!P2 LDGSTS.E.128 [R35+0x80], [R28.64] ;  /* 0x000800001c23afae */ /* 0x0003e2000b921c44 */
[----:B------:R-:W-:Y:S02]  /*2f10*/  ISETP.GE.AND P0, PT, R22, 0x180, PT ;  /* 0x000001801600780c */ /* 0x000fe40003f06270 */
[----:B------:R-:W-:-:S13]  /*2f20*/  ISETP.GE.OR P1, PT, R32, c[0x0][0x178], P1 ;  /* 0x00005e0020007a0c */ /* 0x000fda0000f26670 */
[----:B------:R-:W-:Y:S05]  /*2f30*/  @P1 BRA `(.L_x_36) ;  /* 0x000000b000001947 */ /* 0x000fea0003800000 */
[----:B-1----:R-:W-:Y:S01]  /*2f40*/  IMAD R24, R32, c[0x0][0x180], RZ ;  /* 0x0000600020187a24 */ /* 0x002fe200078e02ff */
        /* <DEDUP_REMOVED lines=9> */
[----:B------:R1:W-:Y:S04]  /*2fe0*/  LDGSTS.E.128 [R27+0x80], [R24.64] ;  /* 0x00080000181b7fae */ /* 0x0003e8000b921c44 */
.L_x_36:
[----:B-1----:R-:W-:Y:S05]  /*2ff0*/  BSYNC B1 ;  /* 0x0000000000017941 */ /* 0x002fea0003800000 */
.L_x_35:
[----:B------:R-:W-:Y:S01]  /*3000*/  IMAD.MOV.U32 R22, RZ, RZ, R30 ;  /* 0x000000ffff167224 */ /* 0x000fe200078e001e */
[----:B------:R-:W-:Y:S01]  /*3010*/  IADD3 R23, R23, 0x400, RZ ;  /* 0x0000040017177810 */ /* 0x000fe20007ffe0ff */
[----:B------:R-:W-:Y:S05]  /*3020*/  @!P0 BRA `(.L_x_37) ;  /* 0xfffff93000008947 */ /* 0x000fea000383ffff */
.L_x_28:
[----:B------:R-:W-:Y:S05]  /*3030*/  BSYNC B0 ;  /* 0x0000000000007941 */ /* 0x000fea0003800000 */
.L_x_27:
[----:B------:R-:W-:Y:S01]  /*3040*/  ISETP.GT.AND P0, PT, R20, 0x3ff, PT ;  /* 0x000003ff1400780c */ /* 0x000fe20003f04270 */
[----:B------:R-:W-:-:S12]  /*3050*/  BSSY B0, `(.L_x_38) ;  /* 0x00000ac000007945 */ /* 0x000fd80003800000 */
[----:B------:R-:W-:Y:S05]  /*3060*/  @P0 BRA `(.L_x_39) ;  /* 0x00000aa000000947 */ /* 0x000fea0003800000 */
[C---:B-1----:R-:W-:Y:S01]  /*3070*/  IMNMX R23, R20.reuse, 0x3e0, !PT ;  /* 0x000003e014177817 */ /* 0x042fe20007800200 */
[----:B------:R-:W-:Y:S03]  /*3080*/  BSSY B1, `(.L_x_40) ;  /* 0x0000045000017945 */ /* 0x000fe60003800000 */
[----:B------:R-:W-:Y:S02]  /*3090*/  IADD3 R28, -R20, 0x1f, R23 ;  /* 0x0000001f141c7810 */ /* 0x000fe40007ffe117 */
[----:B------:R-:W-:Y:S02]  /*30a0*/  LOP3.LUT R23, R21, 0x1, RZ, 0xc0, !PT ;  /* 0x0000000115177812 */ /* 0x000fe400078ec0ff */
[----:B------:R-:W-:-:S04]  /*30b0*/  LEA.HI R22, R28, 0x1, RZ, 0x1b ;  /* 0x000000011c167811 */ /* 0x000fc800078fd8ff */
[----:B------:R-:W-:Y:S01]  /*30c0*/  LOP3.LUT P0, RZ, R22, 0x3, RZ, 0xc0, !PT ;  /* 0x0000000316ff7812 */ /* 0x000fe2000780c0ff */
[----:B------:R-:W-:-:S04]  /*30d0*/  IMAD.MOV.U32 R22, RZ, RZ, 0x4400 ;  /* 0x00004400ff167424 */ /* 0x000fc800078e00ff */
[----:B------:R-:W-:-:S08]  /*30e0*/  IMAD R22, R23, R22, 0x4880 ;  /* 0x0000488017167424 */ /* 0x000fd000078e0216 */
[----:B------:R-:W-:Y:S05]  /*30f0*/  @!P0 BRA `(.L_x_41) ;  /* 0x000003d000008947 */ /* 0x000fea0003800000 */
[----:B------:R-:W-:Y:S01]  /*3100*/  IMAD.IADD R20, R110, 0x1, R11 ;  /* 0x000000016e147824 */ /* 0x000fe200078e020b */
[----:B------:R-:W1:Y:S01]  /*3110*/  S2R R26, SR_TID.X ;  /* 0x00000000001a7919 */ /* 0x000e620000002100 */
[----:B------:R-:W-:-:S03]  /*3120*/  IMAD R23, R21, 0x40, R8 ;  /* 0x0000004015177824 */ /* 0x000fc600078e0208 */
[----:B------:R-:W-:-:S04]  /*3130*/  ISETP.GE.AND P0, PT, R20, c[0x0][0x17c], PT ;  /* 0x00005f0014007a0c */ /* 0x000fc80003f06270 */
[----:B------:R-:W-:-:S13]  /*3140*/  ISETP.GE.OR P0, PT, R23, c[0x0][0x180], P0 ;  /* 0x0000600017007a0c */ /* 0x000fda0000706670 */
[----:B------:R-:W-:Y:S01]  /*3150*/  @!P0 IMAD R23, R23, c[0x0][0x17c], RZ ;  /* 0x00005f0017178a24 */ /* 0x000fe200078e02ff */
[----:B------:R-:W-:Y:S01]  /*3160*/  @!P0 SHF.R.S32.HI R24, RZ, 0x1f, R20 ;  /* 0x0000001fff188819 */ /* 0x000fe20000011414 */
[----:B------:R-:W-:Y:S01]  /*3170*/  @!P0 IMAD R27, R8, 0x88, R11 ;  /* 0x00000088081b8824 */ /* 0x000fe200078e020b */
[----:B-1----:R-:W-:Y:S02]  /*3180*/  IMNMX R29, R26, 0x3e0, !PT ;  /* 0x000003e01a1d7817 */ /* 0x002fe40007800200 */
[----:B------:R-:W-:Y:S01]  /*3190*/  @!P0 IADD3 R20, P1, R20, R23, RZ ;  /* 0x0000001714148210 */ /* 0x000fe20007f3e0ff */
[----:B------:R-:W-:Y:S01]  /*31a0*/  @!P0 IMAD R27, R27, 0x2, R22 ;  /* 0x000000021b1b8824 */ /* 0x000fe200078e0216 */
[----:B------:R-:W-:Y:S02]  /*31b0*/  IADD3 R29, -R26, 0x1f, R29 ;  /* 0x0000001f1a1d7810 */ /* 0x000fe40007ffe11d */
[----:B------:R-:W-:Y:S02]  /*31c0*/  @!P0 LEA.HI.X.SX32 R23, R23, R24, 0x1, P1 ;  /* 0x0000001817178211 */ /* 0x000fe400008f0eff */
[----:B------:R-:W-:-:S04]  /*31d0*/  @!P0 LEA R24, P1, R20, c[0x0][0x168], 0x1 ;  /* 0x00005a0014188a11 */ /* 0x000fc800078208ff */
[----:B------:R-:W-:Y:S02]  /*31e0*/  @!P0 LEA.HI.X R25, R20, c[0x0][0x16c], R23, 0x1, P1 ;  /* 0x00005b0014198a11 */ /* 0x000fe400008f0c17 */
[----:B------:R-:W-:Y:S02]  /*31f0*/  LEA.HI R23, R29, 0x1, RZ, 0x1b ;  /* 0x000000011d177811 */ /* 0x000fe400078fd8ff */
[----:B------:R-:W-:Y:S01]  /*3200*/  IADD3 R20, R26, 0x20, RZ ;  /* 0x000000201a147810 */ /* 0x000fe20007ffe0ff */
[----:B------:R-:W-:Y:S01]  /*3210*/  @!PT LDS RZ, [RZ] ;  /* 0x00000000fffff984 */ /* 0x000fe20000000800 */
[----:B------:R-:W-:Y:S01]  /*3220*/  @!PT LDS RZ, [RZ] ;  /* 0x00000000fffff984 */ /* 0x000fe20000000800 */
[----:B------:R-:W-:Y:S01]  /*3230*/  @!PT LDS RZ, [RZ] ;  /* 0x00000000fffff984 */ /* 0x000fe20000000800 */
[----:B------:R1:W-:Y:S01]  /*3240*/  @!P0 LDGSTS.E.128 [R27], [R24.64] ;  /* 0x00000000181b8fae */ /* 0x0003e2000b921c44 */
[----:B------:R-:W-:-:S04]  /*3250*/  LOP3.LUT R23, R23, 0x3, RZ, 0xc0, !PT ;  /* 0x0000000317177812 */ /* 0x000fc800078ec0ff */
[----:B------:R-:W-:-:S13]  /*3260*/  ISETP.NE.AND P0, PT, R23, 0x1, PT ;  /* 0x000000011700780c */ /* 0x000fda0003f05270 */
[----:B------:R-:W-:Y:S05]  /*3270*/  @!P0 BRA `(.L_x_41) ;  /* 0x0000025000008947 */ /* 0x000fea0003800000 */
[----:B-1----:R-:W-:Y:S01]  /*3280*/  IMAD.IADD R20, R110, 0x1, R4 ;  /* 0x000000016e147824 */ /* 0x002fe200078e0204 */
[----:B------:R-:W-:Y:S01]  /*3290*/  BSSY B2, `(.L_x_42) ;  /* 0x000000f000027945 */ /* 0x000fe20003800000 */
[----:B------:R-:W-:Y:S01]  /*32a0*/  IMAD R24, R21, 0x40, R9 ;  /* 0x0000004015187824 */ /* 0x000fe200078e0209 */
[----:B------:R-:W-:Y:S02]  /*32b0*/  ISETP.NE.AND P1, PT, R23, 0x2, PT ;  /* 0x000000021700780c */ /* 0x000fe40003f25270 */
[----:B------:R-:W-:-:S04]  /*32c0*/  ISETP.GE.AND P0, PT, R20, c[0x0][0x17c], PT ;  /* 0x00005f0014007a0c */ /* 0x000fc80003f06270 */
[----:B------:R-:W-:-:S13]  /*32d0*/  ISETP.GE.OR P0, PT, R24, c[0x0][0x180], P0 ;  /* 0x0000600018007a0c */ /* 0x000fda0000706670 */
[----:B------:R-:W-:Y:S05]  /*32e0*/  @P0 BRA `(.L_x_43) ;  /* 0x0000009000000947 */ /* 0x000fea0003800000 */
[----:B------:R-:W-:Y:S01]  /*32f0*/  IMAD R23, R24, c[0x0][0x17c], RZ ;  /* 0x00005f0018177a24 */ /* 0x000fe200078e02ff */
[----:B------:R-:W-:Y:S01]  /*3300*/  SHF.R.S32.HI R24, RZ, 0x1f, R20 ;  /* 0x0000001fff187819 */ /* 0x000fe20000011414 */
[----:B------:R-:W-:-:S03]  /*3310*/  IMAD R27, R9, 0x88, R4 ;  /* 0x00000088091b7824 */ /* 0x000fc600078e0204 */
[----:B------:R-:W-:Y:S01]  /*3320*/  IADD3 R20, P0, R20, R23, RZ ;  /* 0x0000001714147210 */ /* 0x000fe20007f1e0ff */
[----:B------:R-:W-:-:S03]  /*3330*/  IMAD R27, R27, 0x2, R22 ;  /* 0x000000021b1b7824 */ /* 0x000fc600078e0216 */
[----:B------:R-:W-:Y:S02]  /*3340*/  LEA.HI.X.SX32 R23, R23, R24, 0x1, P0 ;  /* 0x0000001817177211 */ /* 0x000fe400000f0eff */
[----:B------:R-:W-:-:S04]  /*3350*/  LEA R24, P0, R20, c[0x0][0x168], 0x1 ;  /* 0x00005a0014187a11 */ /* 0x000fc800078008ff */
[----:B------:R-:W-:-:S05]  /*3360*/  LEA.HI.X R25, R20, c[0x0][0x16c], R23, 0x1, P0 ;  /* 0x00005b0014197a11 */ /* 0x000fca00000f0c17 */
[----:B------:R1:W-:Y:S04]  /*3370*/  LDGSTS.E.128 [R27], [R24.64] ;  /* 0x00000000181b7fae */ /* 0x0003e8000b921c44 */
.L_x_43:
[----:B------:R-:W-:Y:S05]  /*3380*/  BSYNC B2 ;  /* 0x0000000000027941 */ /* 0x000fea0003800000 */
.L_x_42:
[----:B------:R-:W-:Y:S01]  /*3390*/  IADD3 R20, R26, 0x40, RZ ;  /* 0x000000401a147810 */ /* 0x000fe20007ffe0ff */
[----:B------:R-:W-:Y:S05]  /*33a0*/  @!P1 BRA `(.L_x_41) ;  /* 0x0000012000009947 */ /* 0x000fea0003800000 */
[----:B------:R-:W-:Y:S01]  /*33b0*/  IMAD.IADD R23, R110, 0x1, R7 ;  /* 0x000000016e177824 */ /* 0x000fe200078e0207 */
[----:B------:R-:W-:Y:S01]  /*33c0*/  IADD3 R20, R26, 0x60, RZ ;  /* 0x000000601a147810 */ /* 0x000fe20007ffe0ff */
[----:B-1----:R-:W-:-:S03]  /*33d0*/  IMAD R24, R21, 0x40, R0 ;  /* 0x0000004015187824 */ /* 0x002fc600078e0200 */
[----:B------:R-:W-:-:S04]  /*33e0*/  ISETP.GE.AND P0, PT, R23, c[0x0][0x17c], PT ;  /* 0x00005f0017007a0c */ /* 0x000fc80003f06270 */
[----:B------:R-:W-:-:S13]  /*33f0*/  ISETP.GE.OR P0, PT, R24, c[0x0][0x180], P0 ;  /* 0x0000600018007a0c */ /* 0x000fda0000706670 */
[----:B------:R-:W-:Y:S05]  /*3400*/  @P0 BRA `(.L_x_41) ;  /* 0x000000c000000947 */ /* 0x000fea0003800000 */
[----:B------:R-:W-:Y:S01]  /*3410*/  IMAD R24, R24, c[0x0][0x17c], RZ ;  /* 0x00005f0018187a24 */ /* 0x000fe200078e02ff */
[----:B------:R-:W-:-:S04]  /*3420*/  SHF.R.S32.HI R25, RZ, 0x1f, R23 ;  /* 0x0000001fff197819 */ /* 0x000fc80000011417 */
[----:B------:R-:W-:Y:S01]  /*3430*/  IADD3 R26, P0, R23, R24, RZ ;  /* 0x00000018171a7210 */ /* 0x000fe20007f1e0ff */
[----:B------:R-:W-:-:S03]  /*3440*/  IMAD R23, R0, 0x88, R7 ;  /* 0x0000008800177824 */ /* 0x000fc600078e0207 */
[----:B------:R-:W-:Y:S01]  /*3450*/  LEA.HI.X.SX32 R25, R24, R25, 0x1, P0 ;  /* 0x0000001918197211 */ /* 0x000fe200000f0eff */
[----:B------:R-:W-:Y:S01]  /*3460*/  IMAD R23, R23, 0x2, R22 ;  /* 0x0000000217177824 */ /* 0x000fe200078e0216 */
[----:B------:R-:W-:-:S04]  /*3470*/  LEA R24, P0, R26, c[0x0][0x168], 0x1 ;  /* 0x00005a001a187a11 */ /* 0x000fc800078008ff */
[----:B------:R-:W-:-:S05]  /*3480*/  LEA.HI.X R25, R26, c[0x0][0x16c], R25, 0x1, P0 ;  /* 0x00005b001a197a11 */ /* 0x000fca00000f0c19 */
[----:B------:R-:W-:Y:S01]  /*3490*/  @!PT LDS RZ, [RZ] ;  /* 0x00000000fffff984 */ /* 0x000fe20000000800 */
[----:B------:R-:W-:Y:S01]  /*34a0*/  @!PT LDS RZ, [RZ] ;  /* 0x00000000fffff984 */ /* 0x000fe20000000800 */
[----:B------:R-:W-:Y:S01]  /*34b0*/  @!PT LDS RZ, [RZ] ;  /* 0x00000000fffff984 */ /* 0x000fe20000000800 */
[----:B------:R1:W-:Y:S04]  /*34c0*/  LDGSTS.E.128 [R23], [R24.64] ;  /* 0x0000000018177fae */ /* 0x0003e8000b921c44 */
.L_x_41:
[----:B-1----:R-:W-:Y:S05]  /*34d0*/  BSYNC B1 ;  /* 0x0000000000017941 */ /* 0x002fea0003800000 */
.L_x_40:
[----:B------:R-:W-:-:S13]  /*34e0*/  ISETP.GE.U32.AND P0, PT, R28, 0x60, PT ;  /* 0x000000601c00780c */ /* 0x000fda0003f06070 */
[----:B------:R-:W-:Y:S05]  /*34f0*/  @!P0 BRA `(.L_x_39) ;  /* 0x0000061000008947 */ /* 0x000fea0003800000 */
.L_x_46:
[C---:B------:R-:W-:Y:S01]  /*3500*/  IADD3 R25, R20.reuse, 0x20, RZ ;  /* 0x0000002014197810 */ /* 0x040fe20007ffe0ff */
        /* <DEDUP_REMOVED lines=8> */
[----:B------:R-:W-:-:S02]  /*3590*/  LEA.HI R24, R24, R23, RZ, 0x7 ;  /* 0x0000001718187211 */ /* 0x000fc400078f38ff */
[----:B------:R-:W-:Y:S02]  /*35a0*/  SHF.R.S32.HI R32, RZ, 0x1f, R29 ;  /* 0x0000001fff207819 */ /* 0x000fe4000001141d */
[----:B------:R-:W-:Y:S02]  /*35b0*/  SHF.R.S32.HI R28, RZ, 0x1f, R25 ;  /* 0x0000001fff1c7819 */ /* 0x000fe40000011419 */
[----:B------:R-:W-:Y:S02]  /*35c0*/  LOP3.LUT R24, R24, 0xffffff80, RZ, 0xc0, !PT ;  /* 0xffffff8018187812 */ /* 0x000fe400078ec0ff */
[----:B------:R-:W-:Y:S02]  /*35d0*/  LEA.HI R28, R28, R25, RZ, 0x7 ;  /* 0x000000191c1c7211 */ /* 0x000fe400078f38ff */
[----:B------:R-:W-:Y:S01]  /*35e0*/  LEA.HI R32, R32, R29, RZ, 0x7 ;  /* 0x0000001d20207211 */ /* 0x000fe200078f38ff */
[----:B------:R-:W-:Y:S01]  /*35f0*/  IMAD.IADD R31, R23, 0x1, -R24 ;  /* 0x00000001171f7824 */ /* 0x000fe200078e0a18 */
[----:B------:R-:W-:-:S02]  /*3600*/  SHF.R.S32.HI R23, RZ, 0x1f, R20 ;  /* 0x0000001fff177819 */ /* 0x000fc40000011414 */
[----:B------:R-:W-:Y:S01]  /*3610*/  LOP3.LUT R28, R28, 0xffffff80, RZ, 0xc0, !PT ;  /* 0xffffff801c1c7812 */ /* 0x000fe200078ec0ff */
[----:B------:R-:W-:Y:S01]  /*3620*/  IMAD.IADD R35, R110, 0x1, R31 ;  /* 0x000000016e237824 */ /* 0x000fe200078e021f */
[----:B------:R-:W-:Y:S02]  /*3630*/  SHF.R.S32.HI R30, RZ, 0x1f, R27 ;  /* 0x0000001fff1e7819 */ /* 0x000fe4000001141b */
[----:B------:R-:W-:Y:S01]  /*3640*/  LOP3.LUT R32, R32, 0xffffff80, RZ, 0xc0, !PT ;  /* 0xffffff8020207812 */ /* 0x000fe200078ec0ff */
[----:B------:R-:W-:Y:S01]  /*3650*/  IMAD.IADD R33, R25, 0x1, -R28 ;  /* 0x0000000119217824 */ /* 0x000fe200078e0a1c */
[----:B------:R-:W-:Y:S02]  /*3660*/  LEA.HI R23, R23, R20, RZ, 0x4 ;  /* 0x0000001417177211 */ /* 0x000fe400078f20ff */
[----:B------:R-:W-:Y:S01]  /*3670*/  LEA.HI R30, R30, R27, RZ, 0x4 ;  /* 0x0000001b1e1e7211 */ /* 0x000fe200078f20ff */
[----:B------:R-:W-:Y:S01]  /*3680*/  IMAD.IADD R37, R29, 0x1, -R32 ;  /* 0x000000011d257824 */ /* 0x000fe200078e0a20 */
[----:B------:R-:W-:Y:S01]  /*3690*/  SHF.R.S32.HI R32, RZ, 0x4, R23 ;  /* 0x00000004ff207819 */ /* 0x000fe20000011417 */
[C---:B------:R-:W-:Y:S01]  /*36a0*/  IMAD.IADD R34, R110.reuse, 0x1, R33 ;  /* 0x000000016e227824 */ /* 0x040fe200078e0221 */
[----:B------:R-:W-:Y:S01]  /*36b0*/  SHF.R.S32.HI R26, RZ, 0x4, R26 ;  /* 0x00000004ff1a7819 */ /* 0x000fe2000001141a */
[----:B------:R-:W-:Y:S01]  /*36c0*/  IMAD.IADD R39, R110, 0x1, R37 ;  /* 0x000000016e277824 */ /* 0x000fe200078e0225 */
[----:B------:R-:W-:Y:S01]  /*36d0*/  SHF.R.S32.HI R36, RZ, 0x4, R30 ;  /* 0x00000004ff247819 */ /* 0x000fe2000001141e */
[C---:B------:R-:W-:Y:S01]  /*36e0*/  IMAD R25, R21.reuse, 0x40, R32 ;  /* 0x0000004015197824 */ /* 0x040fe200078e0220 */
[----:B------:R-:W-:Y:S01]  /*36f0*/  IADD3 R24, R20, 0x60, RZ ;  /* 0x0000006014187810 */ /* 0x000fe20007ffe0ff */
[----:B------:R-:W-:Y:S01]  /*3700*/  IMAD R29, R21, 0x40, R26 ;  /* 0x00000040151d7824 */ /* 0x000fe200078e021a */
[----:B------:R-:W-:Y:S01]  /*3710*/  ISETP.GE.AND P1, PT, R35, c[0x0][0x17c], PT ;  /* 0x00005f0023007a0c */ /* 0x000fe20003f26270 */
[----:B------:R-:W-:Y:S01]  /*3720*/  IMAD R38, R21, 0x40, R36 ;  /* 0x0000004015267824 */ /* 0x000fe200078e0224 */
[----:B------:R-:W-:Y:S01]  /*3730*/  ISETP.GE.AND P0, PT, R34, c[0x0][0x17c], PT ;  /* 0x00005f0022007a0c */ /* 0x000fe20003f06270 */
[----:B------:R-:W-:Y:S01]  /*3740*/  IMAD.SHL.U32 R27, R24, 0x8, RZ ;  /* 0x00000008181b7824 */ /* 0x000fe200078e00ff */
[----:B------:R-:W-:-:S02]  /*3750*/  ISETP.GE.AND P2, PT, R39, c[0x0][0x17c], PT ;  /* 0x00005f0027007a0c */ /* 0x000fc40003f46270 */
[----:B------:R-:W-:Y:S02]  /*3760*/  ISETP.GE.OR P1, PT, R25, c[0x0][0x180], P1 ;  /* 0x0000600019007a0c */ /* 0x000fe40000f26670 */
[----:B------:R-:W-:Y:S02]  /*3770*/  ISETP.GE.OR P0, PT, R29, c[0x0][0x180], P0 ;  /* 0x000060001d007a0c */ /* 0x000fe40000706670 */
[----:B------:R-:W-:Y:S02]  /*3780*/  ISETP.GE.OR P2, PT, R38, c[0x0][0x180], P2 ;  /* 0x0000600026007a0c */ /* 0x000fe40001746670 */
[----:B------:R-:W-:Y:S02]  /*3790*/  SHF.R.S32.HI R28, RZ, 0x1f, R27 ;  /* 0x0000001fff1c7819 */ /* 0x000fe4000001141b */
[----:B------:R-:W-:Y:S02]  /*37a0*/  SHF.R.S32.HI R23, RZ, 0x1f, R24 ;  /* 0x0000001fff177819 */ /* 0x000fe40000011418 */
[----:B------:R-:W-:-:S02]  /*37b0*/  LEA.HI R28, R28, R27, RZ, 0x7 ;  /* 0x0000001b1c1c7211 */ /* 0x000fc400078f38ff */
[----:B------:R-:W-:Y:S01]  /*37c0*/  LEA.HI R30, R23, R24, RZ, 0x4 ;  /* 0x00000018171e7211 */ /* 0x000fe200078f20ff */
[----:B------:R-:W-:Y:S01]  /*37d0*/  @!P1 IMAD R23, R32, 0x88, R31 ;  /* 0x0000008820179824 */ /* 0x000fe200078e021f */
[----:B------:R-:W-:Y:S01]  /*37e0*/  LOP3.LUT R28, R28, 0xffffff80, RZ, 0xc0, !PT ;  /* 0xffffff801c1c7812 */ /* 0x000fe200078ec0ff */
[----:B------:R-:W-:Y:S02]  /*37f0*/  @!P0 IMAD R31, R26, 0x88, R33 ;  /* 0x000000881a1f8824 */ /* 0x000fe400078e0221 */
[----:B------:R-:W-:Y:S02]  /*3800*/  @!P1 IMAD R24, R25, c[0x0][0x17c], RZ ;  /* 0x00005f0019189a24 */ /* 0x000fe400078e02ff */
[----:B------:R-:W-:Y:S01]  /*3810*/  @!P0 IMAD R25, R29, c[0x0][0x17c], RZ ;  /* 0x00005f001d198a24 */ /* 0x000fe200078e02ff */
[----:B------:R-:W-:Y:S01]  /*3820*/  @!P2 SHF.R.S32.HI R29, RZ, 0x1f, R39 ;  /* 0x0000001fff1da819 */ /* 0x000fe20000011427 */
[----:B------:R-:W-:Y:S02]  /*3830*/  @!P2 IMAD R26, R38, c[0x0][0x17c], RZ ;  /* 0x00005f00261aaa24 */ /* 0x000fe400078e02ff */
[----:B------:R-:W-:Y:S01]  /*3840*/  IMAD.IADD R45, R27, 0x1, -R28 ;  /* 0x000000011b2d7824 */ /* 0x000fe200078e0a1c */
[----:B------:R-:W-:Y:S01]  /*3850*/  @!P1 SHF.R.S32.HI R27, RZ, 0x1f, R35 ;  /* 0x0000001fff1b9819 */ /* 0x000fe20000011423 */
[----:B------:R-:W-:Y:S01]  /*3860*/  @!P2 IMAD R33, R36, 0x88, R37 ;  /* 0x000000882421a824 */ /* 0x000fe200078e0225 */
[----:B------:R-:W-:Y:S01]  /*3870*/  @!P1 IADD3 R35, P3, R35, R24, RZ ;  /* 0x0000001823239210 */ /* 0x000fe20007f7e0ff */
[----:B------:R-:W-:Y:S01]  /*3880*/  @!P1 IMAD R23, R23, 0x2, R22 ;  /* 0x0000000217179824 */ /* 0x000fe200078e0216 */
[----:B------:R-:W-:Y:S01]  /*3890*/  @!P0 SHF.R.S32.HI R28, RZ, 0x1f, R34 ;  /* 0x0000001fff1c8819 */ /* 0x000fe20000011422 */
[--C-:B------:R-:W-:Y:S01]  /*38a0*/  @!P0 IMAD R31, R31, 0x2, R22.reuse ;  /* 0x000000021f1f8824 */ /* 0x100fe200078e0216 */
[----:B------:R-:W-:Y:S01]  /*38b0*/  @!P0 IADD3 R34, P4, R34, R25, RZ ;  /* 0x0000001922228210 */ /* 0x000fe20007f9e0ff */
[----:B------:R-:W-:Y:S01]  /*38c0*/  @!P2 IMAD R33, R33, 0x2, R22 ;  /* 0x000000022121a824 */ /* 0x000fe200078e0216 */
[----:B------:R-:W-:-:S02]  /*38d0*/  @!P2 IADD3 R32, P5, R39, R26, RZ ;  /* 0x0000001a2720a210 */ /* 0x000fc40007fbe0ff */
[----:B------:R-:W-:Y:S02]  /*38e0*/  @!P1 LEA.HI.X.SX32 R36, R24, R27, 0x1, P3 ;  /* 0x0000001b18249211 */ /* 0x000fe400018f0eff */
[----:B------:R-:W-:Y:S02]  /*38f0*/  @!P0 LEA.HI.X.SX32 R27, R25, R28, 0x1, P4 ;  /* 0x0000001c191b8211 */ /* 0x000fe400020f0eff */
[----:B------:R-:W-:Y:S02]  /*3900*/  @!P1 LEA R24, P3, R35, c[0x0][0x168], 0x1 ;  /* 0x00005a0023189a11 */ /* 0x000fe400078608ff */
[----:B------:R-:W-:Y:S02]  /*3910*/  @!P2 LEA.HI.X.SX32 R29, R26, R29, 0x1, P5 ;  /* 0x0000001d1a1da211 */ /* 0x000fe400028f0eff */
[----:B------:R-:W-:Y:S02]  /*3920*/  @!P0 LEA R26, P4, R34, c[0x0][0x168], 0x1 ;  /* 0x00005a00221a8a11 */ /* 0x000fe400078808ff */
[----:B------:R-:W-:-:S02]  /*3930*/  @!P2 LEA R28, P5, R32, c[0x0][0x168], 0x1 ;  /* 0x00005a00201caa11 */ /* 0x000fc400078a08ff */
[----:B------:R-:W-:Y:S01]  /*3940*/  @!P1 LEA.HI.X R25, R35, c[0x0][0x16c], R36, 0x1, P3 ;  /* 0x00005b0023199a11 */ /* 0x000fe200018f0c24 */
[----:B------:R-:W-:Y:S01]  /*3950*/  IMAD.IADD R35, R110, 0x1, R45 ;  /* 0x000000016e237824 */ /* 0x000fe200078e022d */
[----:B------:R-:W-:Y:S02]  /*3960*/  @!P0 LEA.HI.X R27, R34, c[0x0][0x16c], R27, 0x1, P4 ;  /* 0x00005b00221b8a11 */ /* 0x000fe400020f0c1b */
[----:B------:R-:W-:Y:S01]  /*3970*/  @!P2 LEA.HI.X R29, R32, c[0x0][0x16c], R29, 0x1, P5 ;  /* 0x00005b00201daa11 */ /* 0x000fe200028f0c1d */
[----:B------:R-:W-:Y:S01]  /*3980*/  @!PT LDS RZ, [RZ] ;  /* 0x00000000fffff984 */ /* 0x000fe20000000800 */
[----:B------:R-:W-:Y:S01]  /*3990*/  @!PT LDS RZ, [RZ] ;  /* 0x00000000fffff984 */ /* 0x000fe20000000800 */
[----:B------:R-:W-:Y:S01]  /*39a0*/  @!PT LDS RZ, [RZ] ;  /* 0x00000000fffff984 */ /* 0x000fe20000000800 */
[----:B------:R1:W-:Y:S01]  /*39b0*/  @!P1 LDGSTS.E.128 [R23], [R24.64] ;  /* 0x0000000018179fae */ /* 0x0003e2000b921c44 */
[----:B------:R-:W-:Y:S02]  /*39c0*/  SHF.R.S32.HI R32, RZ, 0x4, R30 ;  /* 0x00000004ff207819 */ /* 0x000fe4000001141e */
[----:B------:R-:W-:Y:S01]  /*39d0*/  ISETP.GE.AND P1, PT, R35, c[0x0][0x17c], PT ;  /* 0x00005f0023007a0c */ /* 0x000fe20003f26270 */
[----:B------:R1:W-:Y:S01]  /*39e0*/  @!P0 LDGSTS.E.128 [R31], [R26.64] ;  /* 0x000000001a1f8fae */ /* 0x0003e2000b921c44 */
[C---:B------:R-:W-:Y:S01]  /*39f0*/  ISETP.GE.AND P0, PT, R20.reuse, 0x380, PT ;  /* 0x000003801400780c */ /* 0x040fe20003f06270 */
[----:B------:R-:W-:Y:S01]  /*3a00*/  IMAD R34, R21, 0x40, R32 ;  /* 0x0000004015227824 */ /* 0x000fe200078e0220 */
[----:B------:R-:W-:Y:S01]  /*3a10*/  IADD3 R30, R20, 0x80, RZ ;  /* 0x00000080141e7810 */ /* 0x000fe20007ffe0ff */
[----:B------:R1:W-:Y:S03]  /*3a20*/  @!P2 LDGSTS.E.128 [R33], [R28.64] ;  /* 0x000000001c21afae */ /* 0x0003e6000b921c44 */
[----:B------:R-:W-:-:S13]  /*3a30*/  ISETP.GE.OR P1, PT, R34, c[0x0][0x180], P1 ;  /* 0x0000600022007a0c */ /* 0x000fda0000f26670 */
[----:B------:R-:W-:Y:S05]  /*3a40*/  @P1 BRA `(.L_x_45) ;  /* 0x0000009000001947 */ /* 0x000fea0003800000 */
[----:B-1----:R-:W-:Y:S01]  /*3a50*/  IMAD R20, R34, c[0x0][0x17c], RZ ;  /* 0x00005f0022147a24 */ /* 0x002fe200078e02ff */
        /* <DEDUP_REMOVED lines=8> */
.L_x_45:
[----:B-1----:R-:W-:Y:S05]  /*3ae0*/  BSYNC B1 ;  /* 0x0000000000017941 */ /* 0x002fea0003800000 */
.L_x_44:
[----:B------:R-:W-:Y:S01]  /*3af0*/  IMAD.MOV.U32 R20, RZ, RZ, R30 ;  /* 0x000000ffff147224 */ /* 0x000fe200078e001e */
[----:B------:R-:W-:Y:S05]  /*3b00*/  @!P0 BRA `(.L_x_46) ;  /* 0xfffff9f000008947 */ /* 0x000fea000383ffff */
.L_x_39:
[----:B------:R-:W-:Y:S05]  /*3b10*/  BSYNC B0 ;  /* 0x0000000000007941 */ /* 0x000fea0003800000 */
.L_x_38:
[----:B------:R-:W0:Y:S01]  /*3b20*/  LDGDEPBAR ;  /* 0x00000000000079af */ /* 0x000e220000000000 */
[----:B------:R-:W-:-:S05]  /*3b30*/  DEPBAR.LE SB0, 0x0 ;  /* 0x000080000000791a */ /* 0x000fca0000000000 */
.L_x_25:
[----:B------:R-:W-:Y:S02]  /*3b40*/  WARPSYNC 0xffffffff ;  /* 0xffffffff00007948 */ /* 0x000fe40003800000 */
[----:B------:R-:W-:Y:S01]  /*3b50*/  IADD3 R6, R6, 0x1, RZ ;  /* 0x0000000106067810 */ /* 0x000fe20007ffe0ff */
[----:B------:R-:W-:Y:S03]  /*3b60*/  BAR.SYNC.DEFER_BLOCKING 0x0 ;  /* 0x0000000000007b1d */ /* 0x000fe60000010000 */
[----:B------:R-:W-:-:S13]  /*3b70*/  ISETP.GE.AND P0, PT, R6, R2, PT ;  /* 0x000000020600720c */ /* 0x000fda0003f06270 */
[----:B------:R-:W-:Y:S01]  /*3b80*/  @P0 CALL.REL.NOINC `(.L_x_23) ;  /* 0x0000001000000944 */ /* 0x000fe20003c00000 */
[----:B------:R-:W-:Y:S05]  /*3b90*/  BRA `(.L_x_47) ;  /* 0xffffdc2000007947 */ /* 0x000fea000383ffff */
.L_x_23:
[----:B------:R-:W2:Y:S02]  /*3ba0*/  S2R R0, SR_TID.X ;  /* 0x0000000000007919 */ /* 0x000ea40000002100 */
[----:B--2---:R-:W-:-:S13]  /*3bb0*/  ISETP.GE.AND P0, PT, R0, 0x20, PT ;  /* 0x000000200000780c */ /* 0x004fda0003f06270 */
[----:B------:R-:W-:Y:S05]  /*3bc0*/  @!P0 EXIT ;  /* 0x000000000000894d */ /* 0x000fea0003800000 */
[----:B------:R-:W-:Y:S01]  /*3bd0*/  IMAD R5, R107, 0x15, R108 ;  /* 0x000000156b057824 */ /* 0x000fe200078e026c */
[C---:B------:R-:W-:Y:S02]  /*3be0*/  IADD3 R0, R110.reuse, 0x10, RZ ;  /* 0x000000106e007810 */ /* 0x040fe40007ffe0ff */
[----:B------:R-:W-:Y:S02]  /*3bf0*/  IADD3 R2, R110, 0x20, RZ ;  /* 0x000000206e027810 */ /* 0x000fe40007ffe0ff */
[C---:B------:R-:W-:Y:S01]  /*3c00*/  ISETP.GE.AND P0, PT, R5.reuse, c[0x0][0x178], PT ;  /* 0x00005e0005007a0c */ /* 0x040fe20003f06270 */
[----:B------:R-:W-:-:S03]  /*3c10*/  IMAD R5, R5, c[0x0][0x17c], RZ ;  /* 0x00005f0005057a24 */ /* 0x000fc600078e02ff */
[----:B------:R-:W-:Y:S02]  /*3c20*/  ISETP.GE.OR P1, PT, R110, c[0x0][0x17c], P0 ;  /* 0x00005f006e007a0c */ /* 0x000fe40000726670 */
[----:B------:R-:W-:-:S11]  /*3c30*/  SHF.R.S32.HI R3, RZ, 0x1f, R5 ;  /* 0x0000001fff037819 */ /* 0x000fd60000011405 */
[----:B------:R-:W-:Y:S05]  /*3c40*/  @P1 BRA `(.L_x_48) ;  /* 0x0000013000001947 */ /* 0x000fea0003800000 */
[----:B------:R-:W2:Y:S01]  /*3c50*/  S2R R6, SR_LANEID ;  /* 0x0000000000067919 */ /* 0x000ea20000000000 */
[----:B------:R-:W-:Y:S01]  /*3c60*/  IMAD.MOV.U32 R11, RZ, RZ, c[0x0][0x17c] ;  /* 0x00005f00ff0b7624 */ /* 0x000fe200078e00ff */
[C---:B------:R-:W-:Y:S01]  /*3c70*/  IADD3 R4, P1, R110.reuse, R5, RZ ;  /* 0x000000056e047210 */ /* 0x040fe20007f3e0ff */
[----:B------:R-:W-:Y:S01]  /*3c80*/  IMAD.MOV.U32 R7, RZ, RZ, RZ ;  /* 0x000000ffff077224 */ /* 0x000fe200078e00ff */
[----:B------:R-:W-:Y:S02]  /*3c90*/  WARPSYNC 0xffffffff ;  /* 0xffffffff00007948 */ /* 0x000fe40003800000 */
[----:B------:R-:W-:Y:S02]  /*3ca0*/  SHF.R.U32.HI R11, RZ, 0x1, R11 ;  /* 0x00000001ff0b7819 */ /* 0x000fe4000001160b */
[----:B------:R-:W-:Y:S02]  /*3cb0*/  LEA.HI.X.SX32 R21, R110, R3, 0x1, P1 ;  /* 0x000000036e157211 */ /* 0x000fe400008f0eff */
[----:B------:R-:W-:-:S02]  /*3cc0*/  LEA R13, P1, R4, c[0x0][0x170], 0x1 ;  /* 0x00005c00040d7a11 */ /* 0x000fc400078208ff */
[----:B--2---:R-:W-:Y:S02]  /*3cd0*/  SHF.R.U32.HI R9, RZ, 0x2, R6 ;  /* 0x00000002ff097819 */ /* 0x004fe40000011606 */
[----:B------:R-:W-:-:S05]  /*3ce0*/  LOP3.LUT R6, R6, 0x3, RZ, 0xc0, !PT ;  /* 0x0000000306067812 */ /* 0x000fca00078ec0ff */
[----:B------:R-:W-:Y:S01]  /*3cf0*/  IMAD.WIDE.U32 R6, R9, R11, R6 ;  /* 0x0000000b09067225 */ /* 0x000fe200078e0006 */
[----:B------:R-:W-:-:S04]  /*3d00*/  LEA.HI.X R9, R4, c[0x0][0x174], R21, 0x1, P1 ;  /* 0x00005d0004097a11 */ /* 0x000fc800008f0c15 */
[----:B------:R-:W-:-:S04]  /*3d10*/  LEA R8, P1, R6, R13, 0x2 ;  /* 0x0000000d06087211 */ /* 0x000fc800078210ff */
[----:B------:R-:W-:-:S05]  /*3d20*/  LEA.HI.X R9, R6, R9, R7, 0x2, P1 ;  /* 0x0000000906097211 */ /* 0x000fca00008f1407 */
[----:B------:R-:W-:Y:S01]  /*3d30*/  IMAD.WIDE.U32 R6, R11, 0x20, R8 ;  /* 0x000000200b067825 */ /* 0x000fe200078e0008 */
[----:B------:R2:W-:Y:S04]  /*3d40*/  STG.E [R8.64], R16 ;  /* 0x0000001008007986 */ /* 0x0005e8000c101904 */
[----:B------:R2:W-:Y:S04]  /*3d50*/  STG.E [R6.64], R17 ;  /* 0x0000001106007986 */ /* 0x0005e8000c101904 */
[----:B------:R2:W-:Y:S04]  /*3d60*/  STG.E [R8.64+0x10], R92 ;  /* 0x0000105c08007986 */ /* 0x0005e8000c101904 */
[----:B------:R2:W-:Y:S02]  /*3d70*/  STG.E [R6.64+0x10], R93 ;  /* 0x0000105d06007986 */ /* 0x0005e4000c101904 */
.L_x_48:
[----:B------:R-:W-:Y:S02]  /*3d80*/  ISETP.GE.OR P6, PT, R0, c[0x0][0x17c], P0 ;  /* 0x00005f0000007a0c */ /* 0x000fe400007c6670 */
[----:B------:R-:W-:-:S02]  /*3d90*/  IADD3 R4, R110, 0x30, RZ ;  /* 0x000000306e047810 */ /* 0x000fc40007ffe0ff */
[C---:B------:R-:W-:Y:S02]  /*3da0*/  IADD3 R10, R110.reuse, 0x40, RZ ;  /* 0x000000406e0a7810 */ /* 0x040fe40007ffe0ff */
[C---:B------:R-:W-:Y:S02]  /*3db0*/  IADD3 R12, R110.reuse, 0x50, RZ ;  /* 0x000000506e0c7810 */ /* 0x040fe40007ffe0ff */
[C---:B--2---:R-:W-:Y:S02]  /*3dc0*/  IADD3 R16, R110.reuse, 0x60, RZ ;  /* 0x000000606e107810 */ /* 0x044fe40007ffe0ff */
[----:B------:R-:W-:Y:S02]  /*3dd0*/  IADD3 R110, R110, 0x70, RZ ;  /* 0x000000706e6e7810 */ /* 0x000fe40007ffe0ff */
[----:B------:R-:W-:Y:S02]  /*3de0*/  ISETP.GE.OR P5, PT, R2, c[0x0][0x17c], P0 ;  /* 0x00005f0002007a0c */ /* 0x000fe400007a6670 */
[----:B------:R-:W-:-:S02]  /*3df0*/  ISETP.GE.OR P4, PT, R4, c[0x0][0x17c], P0 ;  /* 0x00005f0004007a0c */ /* 0x000fc40000786670 */
[----:B------:R-:W-:Y:S02]  /*3e00*/  ISETP.GE.OR P3, PT, R10, c[0x0][0x17c], P0 ;  /* 0x00005f000a007a0c */ /* 0x000fe40000766670 */
[----:B------:R-:W-:Y:S02]  /*3e10*/  ISETP.GE.OR P2, PT, R12, c[0x0][0x17c], P0 ;  /* 0x00005f000c007a0c */ /* 0x000fe40000746670 */
[----:B------:R-:W-:Y:S02]  /*3e20*/  ISETP.GE.OR P1, PT, R16, c[0x0][0x17c], P0 ;  /* 0x00005f0010007a0c */ /* 0x000fe40000726670 */
[----:B------:R-:W-:Y:S01]  /*3e30*/  ISETP.GE.OR P0, PT, R110, c[0x0][0x17c], P0 ;  /* 0x00005f006e007a0c */ /* 0x000fe20000706670 */
[----:B------:R-:W-:Y:S07]  /*3e40*/  @P6 BRA `(.L_x_49) ;  /* 0x0000013000006947 */ /* 0x000fee0003800000 */
[----:B------:R-:W2:Y:S01]  /*3e50*/  S2R R6, SR_LANEID ;  /* 0x0000000000067919 */ /* 0x000ea20000000000 */
[----:B------:R-:W-:Y:S01]  /*3e60*/  IMAD.MOV.U32 R7, RZ, RZ, c[0x0][0x17c] ;  /* 0x00005f00ff077624 */ /* 0x000fe200078e00ff */
[----:B------:R-:W-:Y:S01]  /*3e70*/  IADD3 R13, P6, R5, R0, RZ ;  /* 0x00000000050d7210 */ /* 0x000fe20007fde0ff */
[----:B------:R-:W-:Y:S03]  /*3e80*/  WARPSYNC 0xffffffff ;  /* 0xffffffff00007948 */ /* 0x000fe60003800000 */
[----:B------:R-:W-:Y:S01]  /*3e90*/  SHF.R.U32.HI R17, RZ, 0x1, R7 ;  /* 0x00000001ff117819 */ /* 0x000fe20000011607 */
[----:B------:R-:W-:Y:S01]  /*3ea0*/  IMAD.MOV.U32 R7, RZ, RZ, RZ ;  /* 0x000000ffff077224 */ /* 0x000fe200078e00ff */
[----:B------:R-:W-:-:S02]  /*3eb0*/  LEA.HI.X.SX32 R0, R0, R3, 0x1, P6 ;  /* 0x0000000300007211 */ /* 0x000fc400030f0eff */
[----:B------:R-:W-:Y:S02]  /*3ec0*/  LEA R11, P6, R13, c[0x0][0x170], 0x1 ;  /* 0x00005c000d0b7a11 */ /* 0x000fe400078c08ff */
        /* <DEDUP_REMOVED lines=11> */
.L_x_49:
[----:B------:R-:W-:Y:S05]  /*3f80*/  @P5 BRA `(.L_x_50) ;  /* 0x0000013000005947 */ /* 0x000fea0003800000 */
[----:B--2---:R-:W2:Y:S01]  /*3f90*/  S2R R6, SR_LANEID ;  /* 0x0000000000067919 */ /* 0x004ea20000000000 */
        /* <DEDUP_REMOVED lines=18> */
.L_x_50:
[----:B------:R-:W-:Y:S05]  /*40c0*/  @P4 BRA `(.L_x_51) ;  /* 0x0000013000004947 */ /* 0x000fea0003800000 */
[----:B--2---:R-:W2:Y:S01]  /*40d0*/  S2R R6, SR_LANEID ;  /* 0x0000000000067919 */ /* 0x004ea20000000000 */
[----:B------:R-:W-:Y:S01]  /*40e0*/  IMAD.MOV.U32 R2, RZ, RZ, c[0x0][0x17c] ;  /* 0x00005f00ff027624 */ /* 0x000fe200078e00ff */
[----:B------:R-:W-:Y:S01]  /*40f0*/  IADD3 R0, P4, R5, R4, RZ ;  /* 0x0000000405007210 */ /* 0x000fe20007f9e0ff */
[----:B------:R-:W-:Y:S01]  /*4100*/  IMAD.MOV.U32 R7, RZ, RZ, RZ ;  /* 0x000000ffff077224 */ /* 0x000fe200078e00ff */
[----:B------:R-:W-:Y:S02]  /*4110*/  WARPSYNC 0xffffffff ;  /* 0xffffffff00007948 */ /* 0x000fe40003800000 */
[----:B------:R-:W-:-:S02]  /*4120*/  SHF.R.U32.HI R15, RZ, 0x1, R2 ;  /* 0x00000001ff0f7819 */ /* 0x000fc40000011602 */
[----:B------:R-:W-:Y:S02]  /*4130*/  LEA.HI.X.SX32 R13, R4, R3, 0x1, P4 ;  /* 0x00000003040d7211 */ /* 0x000fe400020f0eff */
        /* <DEDUP_REMOVED lines=12> */
.L_x_51:
        /* <DEDUP_REMOVED lines=20> */
.L_x_52:
        /* <DEDUP_REMOVED lines=20> */
.L_x_53:
        /* <DEDUP_REMOVED lines=20> */
.L_x_54:
[----:B------:R-:W-:Y:S05]  /*45c0*/  @P0 EXIT ;  /* 0x000000000000094d */ /* 0x000fea0003800000 */
[----:B------:R-:W3:Y:S01]  /*45d0*/  S2R R2, SR_LANEID ;  /* 0x0000000000027919 */ /* 0x000ee20000000000 */
[----:B------:R-:W-:Y:S01]  /*45e0*/  IMAD.MOV.U32 R4, RZ, RZ, c[0x0][0x17c] ;  /* 0x00005f00ff047624 */ /* 0x000fe200078e00ff */
[----:B------:R-:W-:Y:S01]  /*45f0*/  IADD3 R0, P0, R5, R110, RZ ;  /* 0x0000006e05007210 */ /* 0x000fe20007f1e0ff */
[----:B------:R-:W-:Y:S03]  /*4600*/  WARPSYNC 0xffffffff ;  /* 0xffffffff00007948 */ /* 0x000fe60003800000 */
[----:B------:R-:W-:-:S02]  /*4610*/  SHF.R.U32.HI R11, RZ, 0x1, R4 ;  /* 0x00000001ff0b7819 */ /* 0x000fc40000011604 */
[----:B--2---:R-:W-:Y:S01]  /*4620*/  LEA.HI.X.SX32 R9, R110, R3, 0x1, P0 ;  /* 0x000000036e097211 */ /* 0x004fe200000f0eff */
[----:B------:R-:W-:Y:S01]  /*4630*/  IMAD.MOV.U32 R3, RZ, RZ, RZ ;  /* 0x000000ffff037224 */ /* 0x000fe200078e00ff */
[----:B------:R-:W-:Y:S02]  /*4640*/  LEA R7, P0, R0, c[0x0][0x170], 0x1 ;  /* 0x00005c0000077a11 */ /* 0x000fe400078008ff */
[----:B---3--:R-:W-:Y:S02]  /*4650*/  SHF.R.U32.HI R5, RZ, 0x2, R2 ;  /* 0x00000002ff057819 */ /* 0x008fe40000011602 */
[----:B------:R-:W-:-:S05]  /*4660*/  LOP3.LUT R2, R2, 0x3, RZ, 0xc0, !PT ;  /* 0x0000000302027812 */ /* 0x000fca00078ec0ff */
[----:B------:R-:W-:Y:S01]  /*4670*/  IMAD.WIDE.U32 R4, R5, R11, R2 ;  /* 0x0000000b05047225 */ /* 0x000fe200078e0002 */
[----:B------:R-:W-:-:S04]  /*4680*/  LEA.HI.X R3, R0, c[0x0][0x174], R9, 0x1, P0 ;  /* 0x00005d0000037a11 */ /* 0x000fc800000f0c09 */
[----:B------:R-:W-:-:S04]  /*4690*/  LEA R2, P0, R4, R7, 0x2 ;  /* 0x0000000704027211 */ /* 0x000fc800078010ff */
[----:B------:R-:W-:-:S05]  /*46a0*/  LEA.HI.X R3, R4, R3, R5, 0x2, P0 ;  /* 0x0000000304037211 */ /* 0x000fca00000f1405 */
[----:B------:R-:W-:Y:S01]  /*46b0*/  IMAD.WIDE.U32 R4, R11, 0x20, R2 ;  /* 0x000000200b047825 */ /* 0x000fe200078e0002 */
[----:B------:R-:W-:Y:S04]  /*46c0*/  STG.E [R2.64], R80 ;  /* 0x0000005002007986 */ /* 0x000fe8000c101904 */
[----:B------:R-:W-:Y:S04]  /*46d0*/  STG.E [R4.64], R81 ;  /* 0x0000005104007986 */ /* 0x000fe8000c101904 */
[----:B------:R-:W-:Y:S04]  /*46e0*/  STG.E [R2.64+0x10], R82 ;  /* 0x0000105202007986 */ /* 0x000fe8000c101904 */
[----:B------:R-:W-:Y:S01]  /*46f0*/  STG.E [R4.64+0x10], R83 ;  /* 0x0000105304007986 */ /* 0x000fe2000c101904 */
[----:B------:R-:W-:Y:S05]  /*4700*/  EXIT ;  /* 0x000000000000794d */ /* 0x000fea0003800000 */
.L_x_55:
[----:B------:R-:W-:-:S00]  /*4710*/  BRA `(.L_x_55) ;  /* 0xfffffff000007947 */ /* 0x000fc0000383ffff */
[----:B------:R-:W-:-:S00]  /*4720*/  NOP ;  /* 0x0000000000007918 */ /* 0x000fc00000000000 */
        /* <DEDUP_REMOVED lines=13> */
.L_x_56:


//--------------------- .nv.shared.gemm_mma_kernel --------------------------
	.section	.nv.shared.gemm_mma_kernel,"aw",@nobits
	.sectionflags	@""
	.align	16
